//
// Generated by NVIDIA NVVM Compiler
//
// Compiler Build ID: CL-36424714
// Cuda compilation tools, release 13.0, V13.0.88
// Based on NVVM 20.0.0
//

.version 9.0
.target sm_100
.address_size 64

	// .globl	_Z17convolve3d1kernelPfS_S_iiiS_

.visible .entry _Z17convolve3d1kernelPfS_S_iiiS_(
	.param .u64 .ptr .align 1 _Z17convolve3d1kernelPfS_S_iiiS__param_0,
	.param .u64 .ptr .align 1 _Z17convolve3d1kernelPfS_S_iiiS__param_1,
	.param .u64 .ptr .align 1 _Z17convolve3d1kernelPfS_S_iiiS__param_2,
	.param .u32 _Z17convolve3d1kernelPfS_S_iiiS__param_3,
	.param .u32 _Z17convolve3d1kernelPfS_S_iiiS__param_4,
	.param .u32 _Z17convolve3d1kernelPfS_S_iiiS__param_5,
	.param .u64 .ptr .align 1 _Z17convolve3d1kernelPfS_S_iiiS__param_6
)
{
	.reg .pred 	%p<15>;
	.reg .b32 	%r<64>;
	.reg .b32 	%f<121>;
	.reg .b64 	%rd<31>;

	ld.param.u64 	%rd7, [_Z17convolve3d1kernelPfS_S_iiiS__param_0];
	ld.param.u64 	%rd8, [_Z17convolve3d1kernelPfS_S_iiiS__param_1];
	ld.param.u32 	%r26, [_Z17convolve3d1kernelPfS_S_iiiS__param_3];
	ld.param.u32 	%r27, [_Z17convolve3d1kernelPfS_S_iiiS__param_4];
	ld.param.u32 	%r28, [_Z17convolve3d1kernelPfS_S_iiiS__param_5];
	cvta.to.global.u64 	%rd1, %rd8;
	cvta.to.global.u64 	%rd2, %rd7;
	mov.u32 	%r29, %ctaid.x;
	mov.u32 	%r30, %ntid.x;
	mov.u32 	%r31, %tid.x;
	mad.lo.s32 	%r1, %r29, %r30, %r31;
	mov.u32 	%r32, %ctaid.y;
	mov.u32 	%r33, %ntid.y;
	mov.u32 	%r34, %tid.y;
	mad.lo.s32 	%r35, %r32, %r33, %r34;
	mov.u32 	%r36, %ctaid.z;
	mov.u32 	%r37, %ntid.z;
	mov.u32 	%r38, %tid.z;
	mad.lo.s32 	%r3, %r36, %r37, %r38;
	sub.s32 	%r39, %r26, %r27;
	max.s32 	%r40, %r1, %r35;
	setp.gt.s32 	%p1, %r40, %r39;
	setp.ge.s32 	%p2, %r3, %r28;
	or.pred  	%p3, %p2, %p1;
	@%p3 bra 	$L__BB0_18;
	setp.lt.s32 	%p4, %r27, 1;
	mov.f32 	%f119, 0f00000000;
	@%p4 bra 	$L__BB0_17;
	mul.lo.s32 	%r5, %r27, %r3;
	and.b32  	%r6, %r27, 15;
	and.b32  	%r7, %r27, 7;
	and.b32  	%r8, %r27, 2147483632;
	and.b32  	%r9, %r27, 3;
	neg.s32 	%r10, %r8;
	mov.f32 	%f119, 0f00000000;
	mov.b32 	%r57, 0;
$L__BB0_3:
	setp.lt.u32 	%p5, %r27, 16;
	add.s32 	%r43, %r57, %r1;
	mad.lo.s32 	%r12, %r43, %r26, %r35;
	add.s32 	%r44, %r57, %r5;
	mul.lo.s32 	%r13, %r44, %r27;
	mov.b32 	%r62, 0;
	@%p5 bra 	$L__BB0_6;
	mov.u32 	%r58, %r13;
	mov.u32 	%r59, %r12;
	mov.u32 	%r60, %r10;
$L__BB0_5:
	.pragma "nounroll";
	mul.wide.s32 	%rd9, %r59, 4;
	add.s64 	%rd10, %rd2, %rd9;
	mul.wide.s32 	%rd11, %r58, 4;
	add.s64 	%rd12, %rd1, %rd11;
	ld.global.f32 	%f20, [%rd10];
	ld.global.f32 	%f21, [%rd12];
	fma.rn.f32 	%f22, %f20, %f21, %f119;
	ld.global.f32 	%f23, [%rd10+4];
	ld.global.f32 	%f24, [%rd12+4];
	fma.rn.f32 	%f25, %f23, %f24, %f22;
	ld.global.f32 	%f26, [%rd10+8];
	ld.global.f32 	%f27, [%rd12+8];
	fma.rn.f32 	%f28, %f26, %f27, %f25;
	ld.global.f32 	%f29, [%rd10+12];
	ld.global.f32 	%f30, [%rd12+12];
	fma.rn.f32 	%f31, %f29, %f30, %f28;
	ld.global.f32 	%f32, [%rd10+16];
	ld.global.f32 	%f33, [%rd12+16];
	fma.rn.f32 	%f34, %f32, %f33, %f31;
	ld.global.f32 	%f35, [%rd10+20];
	ld.global.f32 	%f36, [%rd12+20];
	fma.rn.f32 	%f37, %f35, %f36, %f34;
	ld.global.f32 	%f38, [%rd10+24];
	ld.global.f32 	%f39, [%rd12+24];
	fma.rn.f32 	%f40, %f38, %f39, %f37;
	ld.global.f32 	%f41, [%rd10+28];
	ld.global.f32 	%f42, [%rd12+28];
	fma.rn.f32 	%f43, %f41, %f42, %f40;
	ld.global.f32 	%f44, [%rd10+32];
	ld.global.f32 	%f45, [%rd12+32];
	fma.rn.f32 	%f46, %f44, %f45, %f43;
	ld.global.f32 	%f47, [%rd10+36];
	ld.global.f32 	%f48, [%rd12+36];
	fma.rn.f32 	%f49, %f47, %f48, %f46;
	ld.global.f32 	%f50, [%rd10+40];
	ld.global.f32 	%f51, [%rd12+40];
	fma.rn.f32 	%f52, %f50, %f51, %f49;
	ld.global.f32 	%f53, [%rd10+44];
	ld.global.f32 	%f54, [%rd12+44];
	fma.rn.f32 	%f55, %f53, %f54, %f52;
	ld.global.f32 	%f56, [%rd10+48];
	ld.global.f32 	%f57, [%rd12+48];
	fma.rn.f32 	%f58, %f56, %f57, %f55;
	ld.global.f32 	%f59, [%rd10+52];
	ld.global.f32 	%f60, [%rd12+52];
	fma.rn.f32 	%f61, %f59, %f60, %f58;
	ld.global.f32 	%f62, [%rd10+56];
	ld.global.f32 	%f63, [%rd12+56];
	fma.rn.f32 	%f64, %f62, %f63, %f61;
	ld.global.f32 	%f65, [%rd10+60];
	ld.global.f32 	%f66, [%rd12+60];
	fma.rn.f32 	%f119, %f65, %f66, %f64;
	add.s32 	%r60, %r60, 16;
	add.s32 	%r59, %r59, 16;
	add.s32 	%r58, %r58, 16;
	setp.ne.s32 	%p6, %r60, 0;
	mov.u32 	%r62, %r8;
	@%p6 bra 	$L__BB0_5;
$L__BB0_6:
	setp.eq.s32 	%p7, %r6, 0;
	@%p7 bra 	$L__BB0_16;
	add.s32 	%r45, %r6, -1;
	setp.lt.u32 	%p8, %r45, 7;
	@%p8 bra 	$L__BB0_9;
	add.s32 	%r46, %r12, %r62;
	mul.wide.s32 	%rd13, %r46, 4;
	add.s64 	%rd14, %rd2, %rd13;
	ld.global.f32 	%f68, [%rd14];
	add.s32 	%r47, %r62, %r13;
	mul.wide.s32 	%rd15, %r47, 4;
	add.s64 	%rd16, %rd1, %rd15;
	ld.global.f32 	%f69, [%rd16];
	fma.rn.f32 	%f70, %f68, %f69, %f119;
	ld.global.f32 	%f71, [%rd14+4];
	ld.global.f32 	%f72, [%rd16+4];
	fma.rn.f32 	%f73, %f71, %f72, %f70;
	ld.global.f32 	%f74, [%rd14+8];
	ld.global.f32 	%f75, [%rd16+8];
	fma.rn.f32 	%f76, %f74, %f75, %f73;
	ld.global.f32 	%f77, [%rd14+12];
	ld.global.f32 	%f78, [%rd16+12];
	fma.rn.f32 	%f79, %f77, %f78, %f76;
	ld.global.f32 	%f80, [%rd14+16];
	ld.global.f32 	%f81, [%rd16+16];
	fma.rn.f32 	%f82, %f80, %f81, %f79;
	ld.global.f32 	%f83, [%rd14+20];
	ld.global.f32 	%f84, [%rd16+20];
	fma.rn.f32 	%f85, %f83, %f84, %f82;
	ld.global.f32 	%f86, [%rd14+24];
	ld.global.f32 	%f87, [%rd16+24];
	fma.rn.f32 	%f88, %f86, %f87, %f85;
	ld.global.f32 	%f89, [%rd14+28];
	ld.global.f32 	%f90, [%rd16+28];
	fma.rn.f32 	%f119, %f89, %f90, %f88;
	add.s32 	%r62, %r62, 8;
$L__BB0_9:
	setp.eq.s32 	%p9, %r7, 0;
	@%p9 bra 	$L__BB0_16;
	add.s32 	%r48, %r7, -1;
	setp.lt.u32 	%p10, %r48, 3;
	@%p10 bra 	$L__BB0_12;
	add.s32 	%r49, %r12, %r62;
	mul.wide.s32 	%rd17, %r49, 4;
	add.s64 	%rd18, %rd2, %rd17;
	ld.global.f32 	%f92, [%rd18];
	add.s32 	%r50, %r62, %r13;
	mul.wide.s32 	%rd19, %r50, 4;
	add.s64 	%rd20, %rd1, %rd19;
	ld.global.f32 	%f93, [%rd20];
	fma.rn.f32 	%f94, %f92, %f93, %f119;
	ld.global.f32 	%f95, [%rd18+4];
	ld.global.f32 	%f96, [%rd20+4];
	fma.rn.f32 	%f97, %f95, %f96, %f94;
	ld.global.f32 	%f98, [%rd18+8];
	ld.global.f32 	%f99, [%rd20+8];
	fma.rn.f32 	%f100, %f98, %f99, %f97;
	ld.global.f32 	%f101, [%rd18+12];
	ld.global.f32 	%f102, [%rd20+12];
	fma.rn.f32 	%f119, %f101, %f102, %f100;
	add.s32 	%r62, %r62, 4;
$L__BB0_12:
	setp.eq.s32 	%p11, %r9, 0;
	@%p11 bra 	$L__BB0_16;
	setp.eq.s32 	%p12, %r9, 1;
	add.s32 	%r51, %r12, %r62;
	mul.wide.s32 	%rd21, %r51, 4;
	add.s64 	%rd3, %rd2, %rd21;
	ld.global.f32 	%f103, [%rd3];
	add.s32 	%r52, %r62, %r13;
	mul.wide.s32 	%rd22, %r52, 4;
	add.s64 	%rd4, %rd1, %rd22;
	ld.global.f32 	%f104, [%rd4];
	fma.rn.f32 	%f119, %f103, %f104, %f119;
	@%p12 bra 	$L__BB0_16;
	setp.eq.s32 	%p13, %r9, 2;
	ld.global.f32 	%f105, [%rd3+4];
	ld.global.f32 	%f106, [%rd4+4];
	fma.rn.f32 	%f119, %f105, %f106, %f119;
	@%p13 bra 	$L__BB0_16;
	ld.global.f32 	%f107, [%rd3+8];
	ld.global.f32 	%f108, [%rd4+8];
	fma.rn.f32 	%f119, %f107, %f108, %f119;
$L__BB0_16:
	add.s32 	%r57, %r57, 1;
	setp.ne.s32 	%p14, %r57, %r27;
	@%p14 bra 	$L__BB0_3;
$L__BB0_17:
	ld.param.u64 	%rd30, [_Z17convolve3d1kernelPfS_S_iiiS__param_6];
	ld.param.u64 	%rd29, [_Z17convolve3d1kernelPfS_S_iiiS__param_2];
	cvta.to.global.u64 	%rd23, %rd30;
	mul.wide.u32 	%rd24, %r3, 4;
	add.s64 	%rd25, %rd23, %rd24;
	ld.global.f32 	%f109, [%rd25];
	add.f32 	%f110, %f119, %f109;
	mad.lo.s32 	%r53, %r3, %r39, %r3;
	add.s32 	%r54, %r53, %r1;
	mad.lo.s32 	%r55, %r54, %r39, %r54;
	add.s32 	%r56, %r55, %r35;
	cvta.to.global.u64 	%rd26, %rd29;
	mul.wide.s32 	%rd27, %r56, 4;
	add.s64 	%rd28, %rd26, %rd27;
	st.global.f32 	[%rd28], %f110;
$L__BB0_18:
	ret;

}
	// .globl	_Z13addbiaskernelPfS_ii
.visible .entry _Z13addbiaskernelPfS_ii(
	.param .u64 .ptr .align 1 _Z13addbiaskernelPfS_ii_param_0,
	.param .u64 .ptr .align 1 _Z13addbiaskernelPfS_ii_param_1,
	.param .u32 _Z13addbiaskernelPfS_ii_param_2,
	.param .u32 _Z13addbiaskernelPfS_ii_param_3
)
{
	.reg .pred 	%p<4>;
	.reg .b32 	%r<20>;
	.reg .b32 	%f<4>;
	.reg .b64 	%rd<9>;

	ld.param.u64 	%rd1, [_Z13addbiaskernelPfS_ii_param_0];
	ld.param.u64 	%rd2, [_Z13addbiaskernelPfS_ii_param_1];
	ld.param.u32 	%r5, [_Z13addbiaskernelPfS_ii_param_2];
	ld.param.u32 	%r6, [_Z13addbiaskernelPfS_ii_param_3];
	mov.u32 	%r7, %ctaid.x;
	mov.u32 	%r8, %ntid.x;
	mov.u32 	%r9, %tid.x;
	mad.lo.s32 	%r1, %r7, %r8, %r9;
	mov.u32 	%r10, %ctaid.y;
	mov.u32 	%r11, %ntid.y;
	mov.u32 	%r12, %tid.y;
	mad.lo.s32 	%r13, %r10, %r11, %r12;
	mov.u32 	%r14, %ctaid.z;
	mov.u32 	%r15, %ntid.z;
	mov.u32 	%r16, %tid.z;
	mad.lo.s32 	%r3, %r14, %r15, %r16;
	max.s32 	%r17, %r1, %r13;
	setp.ge.s32 	%p1, %r17, %r5;
	setp.ge.s32 	%p2, %r3, %r6;
	or.pred  	%p3, %p1, %p2;
	@%p3 bra 	$L__BB1_2;
	cvta.to.global.u64 	%rd3, %rd2;
	cvta.to.global.u64 	%rd4, %rd1;
	mul.wide.u32 	%rd5, %r3, 4;
	add.s64 	%rd6, %rd3, %rd5;
	ld.global.f32 	%f1, [%rd6];
	mad.lo.s32 	%r18, %r5, %r3, %r1;
	mad.lo.s32 	%r19, %r18, %r5, %r13;
	mul.wide.s32 	%rd7, %r19, 4;
	add.s64 	%rd8, %rd4, %rd7;
	ld.global.f32 	%f2, [%rd8];
	add.f32 	%f3, %f1, %f2;
	st.global.f32 	[%rd8], %f3;
$L__BB1_2:
	ret;

}
	// .globl	_Z17convolve3d2kernelPfS_S_iiii
.visible .entry _Z17convolve3d2kernelPfS_S_iiii(
	.param .u64 .ptr .align 1 _Z17convolve3d2kernelPfS_S_iiii_param_0,
	.param .u64 .ptr .align 1 _Z17convolve3d2kernelPfS_S_iiii_param_1,
	.param .u64 .ptr .align 1 _Z17convolve3d2kernelPfS_S_iiii_param_2,
	.param .u32 _Z17convolve3d2kernelPfS_S_iiii_param_3,
	.param .u32 _Z17convolve3d2kernelPfS_S_iiii_param_4,
	.param .u32 _Z17convolve3d2kernelPfS_S_iiii_param_5,
	.param .u32 _Z17convolve3d2kernelPfS_S_iiii_param_6
)
{
	.reg .pred 	%p<15>;
	.reg .b32 	%r<69>;
	.reg .b32 	%f<120>;
	.reg .b64 	%rd<26>;

	ld.param.u64 	%rd6, [_Z17convolve3d2kernelPfS_S_iiii_param_0];
	ld.param.u64 	%rd7, [_Z17convolve3d2kernelPfS_S_iiii_param_1];
	ld.param.u32 	%r28, [_Z17convolve3d2kernelPfS_S_iiii_param_3];
	ld.param.u32 	%r29, [_Z17convolve3d2kernelPfS_S_iiii_param_4];
	ld.param.u32 	%r30, [_Z17convolve3d2kernelPfS_S_iiii_param_5];
	ld.param.u32 	%r31, [_Z17convolve3d2kernelPfS_S_iiii_param_6];
	cvta.to.global.u64 	%rd1, %rd7;
	cvta.to.global.u64 	%rd2, %rd6;
	mov.u32 	%r32, %ctaid.x;
	mov.u32 	%r33, %ntid.x;
	mov.u32 	%r34, %tid.x;
	mad.lo.s32 	%r1, %r32, %r33, %r34;
	mov.u32 	%r35, %ctaid.y;
	mov.u32 	%r36, %ntid.y;
	mov.u32 	%r37, %tid.y;
	mad.lo.s32 	%r38, %r35, %r36, %r37;
	mov.u32 	%r39, %ctaid.z;
	mov.u32 	%r40, %ntid.z;
	mov.u32 	%r41, %tid.z;
	mad.lo.s32 	%r3, %r39, %r40, %r41;
	sub.s32 	%r42, %r28, %r29;
	div.s32 	%r5, %r3, %r30;
	max.s32 	%r43, %r1, %r38;
	setp.gt.s32 	%p1, %r43, %r42;
	setp.ge.s32 	%p2, %r5, %r31;
	or.pred  	%p3, %p1, %p2;
	@%p3 bra 	$L__BB2_18;
	setp.lt.s32 	%p4, %r29, 1;
	mov.f32 	%f118, 0f00000000;
	@%p4 bra 	$L__BB2_17;
	rem.s32 	%r45, %r3, %r30;
	mad.lo.s32 	%r6, %r45, %r28, %r1;
	mad.lo.s32 	%r46, %r5, %r30, %r45;
	mul.lo.s32 	%r7, %r46, %r29;
	and.b32  	%r8, %r29, 15;
	and.b32  	%r9, %r29, 7;
	and.b32  	%r10, %r29, 2147483632;
	and.b32  	%r11, %r29, 3;
	neg.s32 	%r12, %r10;
	mov.f32 	%f118, 0f00000000;
	mov.b32 	%r62, 0;
$L__BB2_3:
	setp.lt.u32 	%p5, %r29, 16;
	add.s32 	%r48, %r6, %r62;
	mad.lo.s32 	%r14, %r48, %r28, %r38;
	add.s32 	%r49, %r7, %r62;
	mul.lo.s32 	%r15, %r49, %r29;
	mov.b32 	%r67, 0;
	@%p5 bra 	$L__BB2_6;
	mov.u32 	%r63, %r15;
	mov.u32 	%r64, %r14;
	mov.u32 	%r65, %r12;
$L__BB2_5:
	.pragma "nounroll";
	mul.wide.s32 	%rd8, %r64, 4;
	add.s64 	%rd9, %rd2, %rd8;
	mul.wide.s32 	%rd10, %r63, 4;
	add.s64 	%rd11, %rd1, %rd10;
	ld.global.f32 	%f20, [%rd9];
	ld.global.f32 	%f21, [%rd11];
	fma.rn.f32 	%f22, %f20, %f21, %f118;
	ld.global.f32 	%f23, [%rd9+4];
	ld.global.f32 	%f24, [%rd11+4];
	fma.rn.f32 	%f25, %f23, %f24, %f22;
	ld.global.f32 	%f26, [%rd9+8];
	ld.global.f32 	%f27, [%rd11+8];
	fma.rn.f32 	%f28, %f26, %f27, %f25;
	ld.global.f32 	%f29, [%rd9+12];
	ld.global.f32 	%f30, [%rd11+12];
	fma.rn.f32 	%f31, %f29, %f30, %f28;
	ld.global.f32 	%f32, [%rd9+16];
	ld.global.f32 	%f33, [%rd11+16];
	fma.rn.f32 	%f34, %f32, %f33, %f31;
	ld.global.f32 	%f35, [%rd9+20];
	ld.global.f32 	%f36, [%rd11+20];
	fma.rn.f32 	%f37, %f35, %f36, %f34;
	ld.global.f32 	%f38, [%rd9+24];
	ld.global.f32 	%f39, [%rd11+24];
	fma.rn.f32 	%f40, %f38, %f39, %f37;
	ld.global.f32 	%f41, [%rd9+28];
	ld.global.f32 	%f42, [%rd11+28];
	fma.rn.f32 	%f43, %f41, %f42, %f40;
	ld.global.f32 	%f44, [%rd9+32];
	ld.global.f32 	%f45, [%rd11+32];
	fma.rn.f32 	%f46, %f44, %f45, %f43;
	ld.global.f32 	%f47, [%rd9+36];
	ld.global.f32 	%f48, [%rd11+36];
	fma.rn.f32 	%f49, %f47, %f48, %f46;
	ld.global.f32 	%f50, [%rd9+40];
	ld.global.f32 	%f51, [%rd11+40];
	fma.rn.f32 	%f52, %f50, %f51, %f49;
	ld.global.f32 	%f53, [%rd9+44];
	ld.global.f32 	%f54, [%rd11+44];
	fma.rn.f32 	%f55, %f53, %f54, %f52;
	ld.global.f32 	%f56, [%rd9+48];
	ld.global.f32 	%f57, [%rd11+48];
	fma.rn.f32 	%f58, %f56, %f57, %f55;
	ld.global.f32 	%f59, [%rd9+52];
	ld.global.f32 	%f60, [%rd11+52];
	fma.rn.f32 	%f61, %f59, %f60, %f58;
	ld.global.f32 	%f62, [%rd9+56];
	ld.global.f32 	%f63, [%rd11+56];
	fma.rn.f32 	%f64, %f62, %f63, %f61;
	ld.global.f32 	%f65, [%rd9+60];
	ld.global.f32 	%f66, [%rd11+60];
	fma.rn.f32 	%f118, %f65, %f66, %f64;
	add.s32 	%r65, %r65, 16;
	add.s32 	%r64, %r64, 16;
	add.s32 	%r63, %r63, 16;
	setp.ne.s32 	%p6, %r65, 0;
	mov.u32 	%r67, %r10;
	@%p6 bra 	$L__BB2_5;
$L__BB2_6:
	setp.eq.s32 	%p7, %r8, 0;
	@%p7 bra 	$L__BB2_16;
	add.s32 	%r50, %r8, -1;
	setp.lt.u32 	%p8, %r50, 7;
	@%p8 bra 	$L__BB2_9;
	add.s32 	%r51, %r14, %r67;
	mul.wide.s32 	%rd12, %r51, 4;
	add.s64 	%rd13, %rd2, %rd12;
	ld.global.f32 	%f68, [%rd13];
	add.s32 	%r52, %r67, %r15;
	mul.wide.s32 	%rd14, %r52, 4;
	add.s64 	%rd15, %rd1, %rd14;
	ld.global.f32 	%f69, [%rd15];
	fma.rn.f32 	%f70, %f68, %f69, %f118;
	ld.global.f32 	%f71, [%rd13+4];
	ld.global.f32 	%f72, [%rd15+4];
	fma.rn.f32 	%f73, %f71, %f72, %f70;
	ld.global.f32 	%f74, [%rd13+8];
	ld.global.f32 	%f75, [%rd15+8];
	fma.rn.f32 	%f76, %f74, %f75, %f73;
	ld.global.f32 	%f77, [%rd13+12];
	ld.global.f32 	%f78, [%rd15+12];
	fma.rn.f32 	%f79, %f77, %f78, %f76;
	ld.global.f32 	%f80, [%rd13+16];
	ld.global.f32 	%f81, [%rd15+16];
	fma.rn.f32 	%f82, %f80, %f81, %f79;
	ld.global.f32 	%f83, [%rd13+20];
	ld.global.f32 	%f84, [%rd15+20];
	fma.rn.f32 	%f85, %f83, %f84, %f82;
	ld.global.f32 	%f86, [%rd13+24];
	ld.global.f32 	%f87, [%rd15+24];
	fma.rn.f32 	%f88, %f86, %f87, %f85;
	ld.global.f32 	%f89, [%rd13+28];
	ld.global.f32 	%f90, [%rd15+28];
	fma.rn.f32 	%f118, %f89, %f90, %f88;
	add.s32 	%r67, %r67, 8;
$L__BB2_9:
	setp.eq.s32 	%p9, %r9, 0;
	@%p9 bra 	$L__BB2_16;
	add.s32 	%r53, %r9, -1;
	setp.lt.u32 	%p10, %r53, 3;
	@%p10 bra 	$L__BB2_12;
	add.s32 	%r54, %r14, %r67;
	mul.wide.s32 	%rd16, %r54, 4;
	add.s64 	%rd17, %rd2, %rd16;
	ld.global.f32 	%f92, [%rd17];
	add.s32 	%r55, %r67, %r15;
	mul.wide.s32 	%rd18, %r55, 4;
	add.s64 	%rd19, %rd1, %rd18;
	ld.global.f32 	%f93, [%rd19];
	fma.rn.f32 	%f94, %f92, %f93, %f118;
	ld.global.f32 	%f95, [%rd17+4];
	ld.global.f32 	%f96, [%rd19+4];
	fma.rn.f32 	%f97, %f95, %f96, %f94;
	ld.global.f32 	%f98, [%rd17+8];
	ld.global.f32 	%f99, [%rd19+8];
	fma.rn.f32 	%f100, %f98, %f99, %f97;
	ld.global.f32 	%f101, [%rd17+12];
	ld.global.f32 	%f102, [%rd19+12];
	fma.rn.f32 	%f118, %f101, %f102, %f100;
	add.s32 	%r67, %r67, 4;
$L__BB2_12:
	setp.eq.s32 	%p11, %r11, 0;
	@%p11 bra 	$L__BB2_16;
	setp.eq.s32 	%p12, %r11, 1;
	add.s32 	%r56, %r14, %r67;
	mul.wide.s32 	%rd20, %r56, 4;
	add.s64 	%rd3, %rd2, %rd20;
	ld.global.f32 	%f103, [%rd3];
	add.s32 	%r57, %r67, %r15;
	mul.wide.s32 	%rd21, %r57, 4;
	add.s64 	%rd4, %rd1, %rd21;
	ld.global.f32 	%f104, [%rd4];
	fma.rn.f32 	%f118, %f103, %f104, %f118;
	@%p12 bra 	$L__BB2_16;
	setp.eq.s32 	%p13, %r11, 2;
	ld.global.f32 	%f105, [%rd3+4];
	ld.global.f32 	%f106, [%rd4+4];
	fma.rn.f32 	%f118, %f105, %f106, %f118;
	@%p13 bra 	$L__BB2_16;
	ld.global.f32 	%f107, [%rd3+8];
	ld.global.f32 	%f108, [%rd4+8];
	fma.rn.f32 	%f118, %f107, %f108, %f118;
$L__BB2_16:
	add.s32 	%r62, %r62, 1;
	setp.ne.s32 	%p14, %r62, %r29;
	@%p14 bra 	$L__BB2_3;
$L__BB2_17:
	ld.param.u64 	%rd25, [_Z17convolve3d2kernelPfS_S_iiii_param_2];
	mad.lo.s32 	%r58, %r5, %r42, %r5;
	add.s32 	%r59, %r58, %r1;
	mad.lo.s32 	%r60, %r59, %r42, %r59;
	add.s32 	%r61, %r60, %r38;
	cvta.to.global.u64 	%rd22, %rd25;
	mul.wide.s32 	%rd23, %r61, 4;
	add.s64 	%rd24, %rd22, %rd23;
	atom.global.add.f32 	%f109, [%rd24], %f118;
$L__BB2_18:
	ret;

}
	// .globl	_Z12pool3dkernelPfS_iii
.visible .entry _Z12pool3dkernelPfS_iii(
	.param .u64 .ptr .align 1 _Z12pool3dkernelPfS_iii_param_0,
	.param .u64 .ptr .align 1 _Z12pool3dkernelPfS_iii_param_1,
	.param .u32 _Z12pool3dkernelPfS_iii_param_2,
	.param .u32 _Z12pool3dkernelPfS_iii_param_3,
	.param .u32 _Z12pool3dkernelPfS_iii_param_4
)
{
	.reg .pred 	%p<15>;
	.reg .b32 	%r<56>;
	.reg .b32 	%f<88>;
	.reg .b64 	%rd<16>;

	ld.param.u64 	%rd5, [_Z12pool3dkernelPfS_iii_param_0];
	ld.param.u64 	%rd4, [_Z12pool3dkernelPfS_iii_param_1];
	ld.param.u32 	%r26, [_Z12pool3dkernelPfS_iii_param_2];
	ld.param.u32 	%r27, [_Z12pool3dkernelPfS_iii_param_3];
	ld.param.u32 	%r28, [_Z12pool3dkernelPfS_iii_param_4];
	cvta.to.global.u64 	%rd1, %rd5;
	mov.u32 	%r29, %ctaid.x;
	mov.u32 	%r30, %ntid.x;
	mov.u32 	%r31, %tid.x;
	mad.lo.s32 	%r1, %r29, %r30, %r31;
	mov.u32 	%r32, %ctaid.y;
	mov.u32 	%r33, %ntid.y;
	mov.u32 	%r34, %tid.y;
	mad.lo.s32 	%r35, %r32, %r33, %r34;
	mov.u32 	%r36, %ctaid.z;
	mov.u32 	%r37, %ntid.z;
	mov.u32 	%r38, %tid.z;
	mad.lo.s32 	%r3, %r36, %r37, %r38;
	div.s32 	%r39, %r26, %r27;
	max.s32 	%r40, %r1, %r35;
	setp.ge.s32 	%p1, %r40, %r39;
	setp.ge.s32 	%p2, %r3, %r28;
	or.pred  	%p3, %p2, %p1;
	@%p3 bra 	$L__BB3_18;
	setp.lt.s32 	%p4, %r27, 1;
	mov.f32 	%f86, 0fFF7FFFFF;
	@%p4 bra 	$L__BB3_17;
	mul.lo.s32 	%r42, %r27, %r1;
	mul.lo.s32 	%r5, %r27, %r35;
	mad.lo.s32 	%r6, %r26, %r3, %r42;
	and.b32  	%r7, %r27, 15;
	add.s32 	%r8, %r7, -1;
	and.b32  	%r9, %r27, 7;
	add.s32 	%r10, %r9, -1;
	and.b32  	%r11, %r27, 2147483632;
	and.b32  	%r12, %r27, 3;
	neg.s32 	%r13, %r11;
	add.s64 	%rd2, %rd1, 32;
	mov.f32 	%f86, 0fFF7FFFFF;
	mov.b32 	%r50, 0;
$L__BB3_3:
	setp.lt.u32 	%p5, %r27, 16;
	add.s32 	%r44, %r6, %r50;
	mad.lo.s32 	%r15, %r44, %r26, %r5;
	mov.b32 	%r54, 0;
	@%p5 bra 	$L__BB3_6;
	mov.u32 	%r51, %r15;
	mov.u32 	%r52, %r13;
$L__BB3_5:
	.pragma "nounroll";
	mul.wide.s32 	%rd6, %r51, 4;
	add.s64 	%rd7, %rd2, %rd6;
	ld.global.f32 	%f20, [%rd7+-32];
	max.f32 	%f21, %f86, %f20;
	ld.global.f32 	%f22, [%rd7+-28];
	max.f32 	%f23, %f21, %f22;
	ld.global.f32 	%f24, [%rd7+-24];
	max.f32 	%f25, %f23, %f24;
	ld.global.f32 	%f26, [%rd7+-20];
	max.f32 	%f27, %f25, %f26;
	ld.global.f32 	%f28, [%rd7+-16];
	max.f32 	%f29, %f27, %f28;
	ld.global.f32 	%f30, [%rd7+-12];
	max.f32 	%f31, %f29, %f30;
	ld.global.f32 	%f32, [%rd7+-8];
	max.f32 	%f33, %f31, %f32;
	ld.global.f32 	%f34, [%rd7+-4];
	max.f32 	%f35, %f33, %f34;
	ld.global.f32 	%f36, [%rd7];
	max.f32 	%f37, %f35, %f36;
	ld.global.f32 	%f38, [%rd7+4];
	max.f32 	%f39, %f37, %f38;
	ld.global.f32 	%f40, [%rd7+8];
	max.f32 	%f41, %f39, %f40;
	ld.global.f32 	%f42, [%rd7+12];
	max.f32 	%f43, %f41, %f42;
	ld.global.f32 	%f44, [%rd7+16];
	max.f32 	%f45, %f43, %f44;
	ld.global.f32 	%f46, [%rd7+20];
	max.f32 	%f47, %f45, %f46;
	ld.global.f32 	%f48, [%rd7+24];
	max.f32 	%f49, %f47, %f48;
	ld.global.f32 	%f50, [%rd7+28];
	max.f32 	%f86, %f49, %f50;
	add.s32 	%r52, %r52, 16;
	add.s32 	%r51, %r51, 16;
	setp.ne.s32 	%p6, %r52, 0;
	mov.u32 	%r54, %r11;
	@%p6 bra 	$L__BB3_5;
$L__BB3_6:
	setp.eq.s32 	%p7, %r7, 0;
	@%p7 bra 	$L__BB3_16;
	setp.lt.u32 	%p8, %r8, 7;
	@%p8 bra 	$L__BB3_9;
	add.s32 	%r45, %r15, %r54;
	mul.wide.s32 	%rd8, %r45, 4;
	add.s64 	%rd9, %rd1, %rd8;
	ld.global.f32 	%f52, [%rd9];
	max.f32 	%f53, %f86, %f52;
	ld.global.f32 	%f54, [%rd9+4];
	max.f32 	%f55, %f53, %f54;
	ld.global.f32 	%f56, [%rd9+8];
	max.f32 	%f57, %f55, %f56;
	ld.global.f32 	%f58, [%rd9+12];
	max.f32 	%f59, %f57, %f58;
	ld.global.f32 	%f60, [%rd9+16];
	max.f32 	%f61, %f59, %f60;
	ld.global.f32 	%f62, [%rd9+20];
	max.f32 	%f63, %f61, %f62;
	ld.global.f32 	%f64, [%rd9+24];
	max.f32 	%f65, %f63, %f64;
	ld.global.f32 	%f66, [%rd9+28];
	max.f32 	%f86, %f65, %f66;
	add.s32 	%r54, %r54, 8;
$L__BB3_9:
	setp.eq.s32 	%p9, %r9, 0;
	@%p9 bra 	$L__BB3_16;
	setp.lt.u32 	%p10, %r10, 3;
	@%p10 bra 	$L__BB3_12;
	add.s32 	%r46, %r15, %r54;
	mul.wide.s32 	%rd10, %r46, 4;
	add.s64 	%rd11, %rd1, %rd10;
	ld.global.f32 	%f68, [%rd11];
	max.f32 	%f69, %f86, %f68;
	ld.global.f32 	%f70, [%rd11+4];
	max.f32 	%f71, %f69, %f70;
	ld.global.f32 	%f72, [%rd11+8];
	max.f32 	%f73, %f71, %f72;
	ld.global.f32 	%f74, [%rd11+12];
	max.f32 	%f86, %f73, %f74;
	add.s32 	%r54, %r54, 4;
$L__BB3_12:
	setp.eq.s32 	%p11, %r12, 0;
	@%p11 bra 	$L__BB3_16;
	setp.eq.s32 	%p12, %r12, 1;
	add.s32 	%r47, %r15, %r54;
	mul.wide.s32 	%rd12, %r47, 4;
	add.s64 	%rd3, %rd1, %rd12;
	ld.global.f32 	%f75, [%rd3];
	max.f32 	%f86, %f86, %f75;
	@%p12 bra 	$L__BB3_16;
	setp.eq.s32 	%p13, %r12, 2;
	ld.global.f32 	%f76, [%rd3+4];
	max.f32 	%f86, %f86, %f76;
	@%p13 bra 	$L__BB3_16;
	ld.global.f32 	%f77, [%rd3+8];
	max.f32 	%f86, %f86, %f77;
$L__BB3_16:
	add.s32 	%r50, %r50, 1;
	setp.ne.s32 	%p14, %r50, %r27;
	@%p14 bra 	$L__BB3_3;
$L__BB3_17:
	mad.lo.s32 	%r48, %r39, %r3, %r1;
	mad.lo.s32 	%r49, %r48, %r39, %r35;
	cvta.to.global.u64 	%rd13, %rd4;
	mul.wide.s32 	%rd14, %r49, 4;
	add.s64 	%rd15, %rd13, %rd14;
	st.global.f32 	[%rd15], %f86;
$L__BB3_18:
	ret;

}


// ===== COMPILED SASS (sm_100) =====

	.target	sm_100

	.elftype	@"ET_EXEC"


//--------------------- .note.nv.tkinfo           --------------------------
	.section	.note.nv.tkinfo,"",@"SHT_NOTE"
	.sectionflags	@"SHF_NOTE_NV_TKINFO"
	.tkinfo
        /*0018*/ 	.word	0x00000002
        /*0030*/ 	.string	""
        /*0030*/ 	.string	"ptxas"
        /*0030*/ 	.string	"Cuda compilation tools, release 13.0, V13.0.88"
        /*0030*/ 	.string	"Build cuda_13.0.r13.0/compiler.36424714_0"
        /*0030*/ 	.string	"-arch sm_100 -m 64 "



//--------------------- .note.nv.cuinfo           --------------------------
	.section	.note.nv.cuinfo,"",@"SHT_NOTE"
	.sectionflags	@"SHF_NOTE_NV_CUINFO"
        /*0018*/ 	.short	0x0002
        /*001a*/ 	.short	0x0064
        /*001c*/ 	.short	0x0082
	.zero		2


//--------------------- .nv.info                  --------------------------
	.section	.nv.info,"",@"SHT_CUDA_INFO"
	.align	4


	//----- nvinfo : EIATTR_REGCOUNT
	.align		4
        /*0000*/ 	.byte	0x04, 0x2f
        /*0002*/ 	.short	(.L_1 - .L_0)
	.align		4
.L_0:
        /*0004*/ 	.word	index@(_Z17convolve3d1kernelPfS_S_iiiS_)
        /*0008*/ 	.word	0x00000020


	//----- nvinfo : EIATTR_FRAME_SIZE
	.align		4
.L_1:
        /*000c*/ 	.byte	0x04, 0x11
        /*000e*/ 	.short	(.L_3 - .L_2)
	.align		4
.L_2:
        /*0010*/ 	.word	index@(_Z17convolve3d1kernelPfS_S_iiiS_)
        /*0014*/ 	.word	0x00000000


	//----- nvinfo : EIATTR_REGCOUNT
	.align		4
.L_3:
        /*0018*/ 	.byte	0x04, 0x2f
        /*001a*/ 	.short	(.L_5 - .L_4)
	.align		4
.L_4:
        /*001c*/ 	.word	index@(_Z13addbiaskernelPfS_ii)
        /*0020*/ 	.word	0x0000000c


	//----- nvinfo : EIATTR_FRAME_SIZE
	.align		4
.L_5:
        /*0024*/ 	.byte	0x04, 0x11
        /*0026*/ 	.short	(.L_7 - .L_6)
	.align		4
.L_6:
        /*0028*/ 	.word	index@(_Z13addbiaskernelPfS_ii)
        /*002c*/ 	.word	0x00000000


	//----- nvinfo : EIATTR_REGCOUNT
	.align		4
.L_7:
        /*0030*/ 	.byte	0x04, 0x2f
        /*0032*/ 	.short	(.L_9 - .L_8)
	.align		4
.L_8:
        /*0034*/ 	.word	index@(_Z17convolve3d2kernelPfS_S_iiii)
        /*0038*/ 	.word	0x00000020


	//----- nvinfo : EIATTR_FRAME_SIZE
	.align		4
.L_9:
        /*003c*/ 	.byte	0x04, 0x11
        /*003e*/ 	.short	(.L_11 - .L_10)
	.align		4
.L_10:
        /*0040*/ 	.word	index@(_Z17convolve3d2kernelPfS_S_iiii)
        /*0044*/ 	.word	0x00000000


	//----- nvinfo : EIATTR_REGCOUNT
	.align		4
.L_11:
        /*0048*/ 	.byte	0x04, 0x2f
        /*004a*/ 	.short	(.L_13 - .L_12)
	.align		4
.L_12:
        /*004c*/ 	.word	index@(_Z12pool3dkernelPfS_iii)
        /*0050*/ 	.word	0x0000001e


	//----- nvinfo : EIATTR_FRAME_SIZE
	.align		4
.L_13:
        /*0054*/ 	.byte	0x04, 0x11
        /*0056*/ 	.short	(.L_15 - .L_14)
	.align		4
.L_14:
        /*0058*/ 	.word	index@(_Z12pool3dkernelPfS_iii)
        /*005c*/ 	.word	0x00000000


	//----- nvinfo : EIATTR_MIN_STACK_SIZE
	.align		4
.L_15:
        /*0060*/ 	.byte	0x04, 0x12
        /*0062*/ 	.short	(.L_17 - .L_16)
	.align		4
.L_16:
        /*0064*/ 	.word	index@(_Z12pool3dkernelPfS_iii)
        /*0068*/ 	.word	0x00000000


	//----- nvinfo : EIATTR_MIN_STACK_SIZE
	.align		4
.L_17:
        /*006c*/ 	.byte	0x04, 0x12
        /*006e*/ 	.short	(.L_19 - .L_18)
	.align		4
.L_18:
        /*0070*/ 	.word	index@(_Z17convolve3d2kernelPfS_S_iiii)
        /*0074*/ 	.word	0x00000000


	//----- nvinfo : EIATTR_MIN_STACK_SIZE
	.align		4
.L_19:
        /*0078*/ 	.byte	0x04, 0x12
        /*007a*/ 	.short	(.L_21 - .L_20)
	.align		4
.L_20:
        /*007c*/ 	.word	index@(_Z13addbiaskernelPfS_ii)
        /*0080*/ 	.word	0x00000000


	//----- nvinfo : EIATTR_MIN_STACK_SIZE
	.align		4
.L_21:
        /*0084*/ 	.byte	0x04, 0x12
        /*0086*/ 	.short	(.L_23 - .L_22)
	.align		4
.L_22:
        /*0088*/ 	.word	index@(_Z17convolve3d1kernelPfS_S_iiiS_)
        /*008c*/ 	.word	0x00000000
.L_23:


//--------------------- .nv.compat                --------------------------
	.section	.nv.compat,"",@"SHT_CUDA_COMPAT_INFO"
	.align	4
        /*0000*/ 	.byte	0x02, 0x09, 0x00, 0x00, 0x02, 0x02, 0x01, 0x00, 0x02, 0x05, 0x05, 0x00, 0x03, 0x07, 0x01, 0x01
        /*0010*/ 	.byte	0x02, 0x03, 0x00, 0x00, 0x02, 0x06, 0x01, 0x00, 0x04, 0x0b, 0x08, 0x00, 0x09, 0x00, 0x00, 0x00
        /*0020*/ 	.byte	0x00, 0x00, 0x00, 0x00


//--------------------- .nv.info._Z12pool3dkernelPfS_iii --------------------------
	.section	.nv.info._Z12pool3dkernelPfS_iii,"",@"SHT_CUDA_INFO"
	.sectionflags	@""
	.align	4


	//----- nvinfo : EIATTR_CUDA_API_VERSION
	.align		4
        /*0000*/ 	.byte	0x04, 0x37
        /*0002*/ 	.short	(.L_25 - .L_24)
.L_24:
        /*0004*/ 	.word	0x00000082


	//----- nvinfo : EIATTR_KPARAM_INFO
	.align		4
.L_25:
        /*0008*/ 	.byte	0x04, 0x17
        /*000a*/ 	.short	(.L_27 - .L_26)
.L_26:
        /*000c*/ 	.word	0x00000000
        /*0010*/ 	.short	0x0004
        /*0012*/ 	.short	0x0018
        /*0014*/ 	.byte	0x00, 0xf0, 0x11, 0x00


	//----- nvinfo : EIATTR_KPARAM_INFO
	.align		4
.L_27:
        /*0018*/ 	.byte	0x04, 0x17
        /*001a*/ 	.short	(.L_29 - .L_28)
.L_28:
        /*001c*/ 	.word	0x00000000
        /*0020*/ 	.short	0x0003
        /*0022*/ 	.short	0x0014
        /*0024*/ 	.byte	0x00, 0xf0, 0x11, 0x00


	//----- nvinfo : EIATTR_KPARAM_INFO
	.align		4
.L_29:
        /*0028*/ 	.byte	0x04, 0x17
        /*002a*/ 	.short	(.L_31 - .L_30)
.L_30:
        /*002c*/ 	.word	0x00000000
        /*0030*/ 	.short	0x0002
        /*0032*/ 	.short	0x0010
        /*0034*/ 	.byte	0x00, 0xf0, 0x11, 0x00


	//----- nvinfo : EIATTR_KPARAM_INFO
	.align		4
.L_31:
        /*0038*/ 	.byte	0x04, 0x17
        /*003a*/ 	.short	(.L_33 - .L_32)
.L_32:
        /*003c*/ 	.word	0x00000000
        /*0040*/ 	.short	0x0001
        /*0042*/ 	.short	0x0008
        /*0044*/ 	.byte	0x00, 0xf5, 0x21, 0x00


	//----- nvinfo : EIATTR_KPARAM_INFO
	.align		4
.L_33:
        /*0048*/ 	.byte	0x04, 0x17
        /*004a*/ 	.short	(.L_35 - .L_34)
.L_34:
        /*004c*/ 	.word	0x00000000
        /*0050*/ 	.short	0x0000
        /*0052*/ 	.short	0x0000
        /*0054*/ 	.byte	0x00, 0xf5, 0x21, 0x00


	//----- nvinfo : EIATTR_SPARSE_MMA_MASK
	.align		4
.L_35:
        /*0058*/ 	.byte	0x03, 0x50
        /*005a*/ 	.short	0x0000


	//----- nvinfo : EIATTR_MAXREG_COUNT
	.align		4
        /*005c*/ 	.byte	0x03, 0x1b
        /*005e*/ 	.short	0x00ff


	//----- nvinfo : EIATTR_MERCURY_ISA_VERSION
	.align		4
        /*0060*/ 	.byte	0x03, 0x5f
        /*0062*/ 	.short	0x0101


	//----- nvinfo : EIATTR_VRC_CTA_INIT_COUNT
	.align		4
        /*0064*/ 	.byte	0x02, 0x4a
	.zero		1
	.zero		1


	//----- nvinfo : EIATTR_EXIT_INSTR_OFFSETS
	.align		4
        /*0068*/ 	.byte	0x04, 0x1c
        /*006a*/ 	.short	(.L_37 - .L_36)


	//   ....[0]....
.L_36:
        /*006c*/ 	.word	0x00000290


	//   ....[1]....
        /*0070*/ 	.word	0x000009d0


	//----- nvinfo : EIATTR_CBANK_PARAM_SIZE
	.align		4
.L_37:
        /*0074*/ 	.byte	0x03, 0x19
        /*0076*/ 	.short	0x001c


	//----- nvinfo : EIATTR_PARAM_CBANK
	.align		4
        /*0078*/ 	.byte	0x04, 0x0a
        /*007a*/ 	.short	(.L_39 - .L_38)
	.align		4
.L_38:
        /*007c*/ 	.word	index@(.nv.constant0._Z12pool3dkernelPfS_iii)
        /*0080*/ 	.short	0x0380
        /*0082*/ 	.short	0x001c


	//----- nvinfo : EIATTR_SW_WAR
	.align		4
.L_39:
        /*0084*/ 	.byte	0x04, 0x36
        /*0086*/ 	.short	(.L_41 - .L_40)
.L_40:
        /*0088*/ 	.word	0x00000008
.L_41:


//--------------------- .nv.info._Z17convolve3d2kernelPfS_S_iiii --------------------------
	.section	.nv.info._Z17convolve3d2kernelPfS_S_iiii,"",@"SHT_CUDA_INFO"
	.sectionflags	@""
	.align	4


	//----- nvinfo : EIATTR_CUDA_API_VERSION
	.align		4
        /*0000*/ 	.byte	0x04, 0x37
        /*0002*/ 	.short	(.L_43 - .L_42)
.L_42:
        /*0004*/ 	.word	0x00000082


	//----- nvinfo : EIATTR_KPARAM_INFO
	.align		4
.L_43:
        /*0008*/ 	.byte	0x04, 0x17
        /*000a*/ 	.short	(.L_45 - .L_44)
.L_44:
        /*000c*/ 	.word	0x00000000
        /*0010*/ 	.short	0x0006
        /*0012*/ 	.short	0x0024
        /*0014*/ 	.byte	0x00, 0xf0, 0x11, 0x00


	//----- nvinfo : EIATTR_KPARAM_INFO
	.align		4
.L_45:
        /*0018*/ 	.byte	0x04, 0x17
        /*001a*/ 	.short	(.L_47 - .L_46)
.L_46:
        /*001c*/ 	.word	0x00000000
        /*0020*/ 	.short	0x0005
        /*0022*/ 	.short	0x0020
        /*0024*/ 	.byte	0x00, 0xf0, 0x11, 0x00


	//----- nvinfo : EIATTR_KPARAM_INFO
	.align		4
.L_47:
        /*0028*/ 	.byte	0x04, 0x17
        /*002a*/ 	.short	(.L_49 - .L_48)
.L_48:
        /*002c*/ 	.word	0x00000000
        /*0030*/ 	.short	0x0004
        /*0032*/ 	.short	0x001c
        /*0034*/ 	.byte	0x00, 0xf0, 0x11, 0x00


	//----- nvinfo : EIATTR_KPARAM_INFO
	.align		4
.L_49:
        /*0038*/ 	.byte	0x04, 0x17
        /*003a*/ 	.short	(.L_51 - .L_50)
.L_50:
        /*003c*/ 	.word	0x00000000
        /*0040*/ 	.short	0x0003
        /*0042*/ 	.short	0x0018
        /*0044*/ 	.byte	0x00, 0xf0, 0x11, 0x00


	//----- nvinfo : EIATTR_KPARAM_INFO
	.align		4
.L_51:
        /*0048*/ 	.byte	0x04, 0x17
        /*004a*/ 	.short	(.L_53 - .L_52)
.L_52:
        /*004c*/ 	.word	0x00000000
        /*0050*/ 	.short	0x0002
        /*0052*/ 	.short	0x0010
        /*0054*/ 	.byte	0x00, 0xf5, 0x21, 0x00


	//----- nvinfo : EIATTR_KPARAM_INFO
	.align		4
.L_53:
        /*0058*/ 	.byte	0x04, 0x17
        /*005a*/ 	.short	(.L_55 - .L_54)
.L_54:
        /*005c*/ 	.word	0x00000000
        /*0060*/ 	.short	0x0001
        /*0062*/ 	.short	0x0008
        /*0064*/ 	.byte	0x00, 0xf5, 0x21, 0x00


	//----- nvinfo : EIATTR_KPARAM_INFO
	.align		4
.L_55:
        /*0068*/ 	.byte	0x04, 0x17
        /*006a*/ 	.short	(.L_57 - .L_56)
.L_56:
        /*006c*/ 	.word	0x00000000
        /*0070*/ 	.short	0x0000
        /*0072*/ 	.short	0x0000
        /*0074*/ 	.byte	0x00, 0xf5, 0x21, 0x00


	//----- nvinfo : EIATTR_SPARSE_MMA_MASK
	.align		4
.L_57:
        /*0078*/ 	.byte	0x03, 0x50
        /*007a*/ 	.short	0x0000


	//----- nvinfo : EIATTR_MAXREG_COUNT
	.align		4
        /*007c*/ 	.byte	0x03, 0x1b
        /*007e*/ 	.short	0x00ff


	//----- nvinfo : EIATTR_MERCURY_ISA_VERSION
	.align		4
        /*0080*/ 	.byte	0x03, 0x5f
        /*0082*/ 	.short	0x0101


	//----- nvinfo : EIATTR_VRC_CTA_INIT_COUNT
	.align		4
        /*0084*/ 	.byte	0x02, 0x4a
	.zero		1
	.zero		1


	//----- nvinfo : EIATTR_EXIT_INSTR_OFFSETS
	.align		4
        /*0088*/ 	.byte	0x04, 0x1c
        /*008a*/ 	.short	(.L_59 - .L_58)


	//   ....[0]....
.L_58:
        /*008c*/ 	.word	0x000002e0


	//   ....[1]....
        /*0090*/ 	.word	0x00000e10


	//----- nvinfo : EIATTR_CBANK_PARAM_SIZE
	.align		4
.L_59:
        /*0094*/ 	.byte	0x03, 0x19
        /*0096*/ 	.short	0x0028


	//----- nvinfo : EIATTR_PARAM_CBANK
	.align		4
        /*0098*/ 	.byte	0x04, 0x0a
        /*009a*/ 	.short	(.L_61 - .L_60)
	.align		4
.L_60:
        /*009c*/ 	.word	index@(.nv.constant0._Z17convolve3d2kernelPfS_S_iiii)
        /*00a0*/ 	.short	0x0380
        /*00a2*/ 	.short	0x0028


	//----- nvinfo : EIATTR_SW_WAR
	.align		4
.L_61:
        /*00a4*/ 	.byte	0x04, 0x36
        /*00a6*/ 	.short	(.L_63 - .L_62)
.L_62:
        /*00a8*/ 	.word	0x00000008
.L_63:


//--------------------- .nv.info._Z13addbiaskernelPfS_ii --------------------------
	.section	.nv.info._Z13addbiaskernelPfS_ii,"",@"SHT_CUDA_INFO"
	.sectionflags	@""
	.align	4


	//----- nvinfo : EIATTR_CUDA_API_VERSION
	.align		4
        /*0000*/ 	.byte	0x04, 0x37
        /*0002*/ 	.short	(.L_65 - .L_64)
.L_64:
        /*0004*/ 	.word	0x00000082


	//----- nvinfo : EIATTR_KPARAM_INFO
	.align		4
.L_65:
        /*0008*/ 	.byte	0x04, 0x17
        /*000a*/ 	.short	(.L_67 - .L_66)
.L_66:
        /*000c*/ 	.word	0x00000000
        /*0010*/ 	.short	0x0003
        /*0012*/ 	.short	0x0014
        /*0014*/ 	.byte	0x00, 0xf0, 0x11, 0x00


	//----- nvinfo : EIATTR_KPARAM_INFO
	.align		4
.L_67:
        /*0018*/ 	.byte	0x04, 0x17
        /*001a*/ 	.short	(.L_69 - .L_68)
.L_68:
        /*001c*/ 	.word	0x00000000
        /*0020*/ 	.short	0x0002
        /*0022*/ 	.short	0x0010
        /*0024*/ 	.byte	0x00, 0xf0, 0x11, 0x00


	//----- nvinfo : EIATTR_KPARAM_INFO
	.align		4
.L_69:
        /*0028*/ 	.byte	0x04, 0x17
        /*002a*/ 	.short	(.L_71 - .L_70)
.L_70:
        /*002c*/ 	.word	0x00000000
        /*0030*/ 	.short	0x0001
        /*0032*/ 	.short	0x0008
        /*0034*/ 	.byte	0x00, 0xf5, 0x21, 0x00


	//----- nvinfo : EIATTR_KPARAM_INFO
	.align		4
.L_71:
        /*0038*/ 	.byte	0x04, 0x17
        /*003a*/ 	.short	(.L_73 - .L_72)
.L_72:
        /*003c*/ 	.word	0x00000000
        /*0040*/ 	.short	0x0000
        /*0042*/ 	.short	0x0000
        /*0044*/ 	.byte	0x00, 0xf5, 0x21, 0x00


	//----- nvinfo : EIATTR_SPARSE_MMA_MASK
	.align		4
.L_73:
        /*0048*/ 	.byte	0x03, 0x50
        /*004a*/ 	.short	0x0000


	//----- nvinfo : EIATTR_MAXREG_COUNT
	.align		4
        /*004c*/ 	.byte	0x03, 0x1b
        /*004e*/ 	.short	0x00ff


	//----- nvinfo : EIATTR_MERCURY_ISA_VERSION
	.align		4
        /*0050*/ 	.byte	0x03, 0x5f
        /*0052*/ 	.short	0x0101


	//----- nvinfo : EIATTR_VRC_CTA_INIT_COUNT
	.align		4
        /*0054*/ 	.byte	0x02, 0x4a
	.zero		1
	.zero		1


	//----- nvinfo : EIATTR_EXIT_INSTR_OFFSETS
	.align		4
        /*0058*/ 	.byte	0x04, 0x1c
        /*005a*/ 	.short	(.L_75 - .L_74)


	//   ....[0]....
.L_74:
        /*005c*/ 	.word	0x00000110


	//   ....[1]....
        /*0060*/ 	.word	0x000001d0


	//----- nvinfo : EIATTR_CBANK_PARAM_SIZE
	.align		4
.L_75:
        /*0064*/ 	.byte	0x03, 0x19
        /*0066*/ 	.short	0x0018


	//----- nvinfo : EIATTR_PARAM_CBANK
	.align		4
        /*0068*/ 	.byte	0x04, 0x0a
        /*006a*/ 	.short	(.L_77 - .L_76)
	.align		4
.L_76:
        /*006c*/ 	.word	index@(.nv.constant0._Z13addbiaskernelPfS_ii)
        /*0070*/ 	.short	0x0380
        /*0072*/ 	.short	0x0018


	//----- nvinfo : EIATTR_SW_WAR
	.align		4
.L_77:
        /*0074*/ 	.byte	0x04, 0x36
        /*0076*/ 	.short	(.L_79 - .L_78)
.L_78:
        /*0078*/ 	.word	0x00000008
.L_79:


//--------------------- .nv.info._Z17convolve3d1kernelPfS_S_iiiS_ --------------------------
	.section	.nv.info._Z17convolve3d1kernelPfS_S_iiiS_,"",@"SHT_CUDA_INFO"
	.sectionflags	@""
	.align	4


	//----- nvinfo : EIATTR_CUDA_API_VERSION
	.align		4
        /*0000*/ 	.byte	0x04, 0x37
        /*0002*/ 	.short	(.L_81 - .L_80)
.L_80:
        /*0004*/ 	.word	0x00000082


	//----- nvinfo : EIATTR_KPARAM_INFO
	.align		4
.L_81:
        /*0008*/ 	.byte	0x04, 0x17
        /*000a*/ 	.short	(.L_83 - .L_82)
.L_82:
        /*000c*/ 	.word	0x00000000
        /*0010*/ 	.short	0x0006
        /*0012*/ 	.short	0x0028
        /*0014*/ 	.byte	0x00, 0xf5, 0x21, 0x00


	//----- nvinfo : EIATTR_KPARAM_INFO
	.align		4
.L_83:
        /*0018*/ 	.byte	0x04, 0x17
        /*001a*/ 	.short	(.L_85 - .L_84)
.L_84:
        /*001c*/ 	.word	0x00000000
        /*0020*/ 	.short	0x0005
        /*0022*/ 	.short	0x0020
        /*0024*/ 	.byte	0x00, 0xf0, 0x11, 0x00


	//----- nvinfo : EIATTR_KPARAM_INFO
	.align		4
.L_85:
        /*0028*/ 	.byte	0x04, 0x17
        /*002a*/ 	.short	(.L_87 - .L_86)
.L_86:
        /*002c*/ 	.word	0x00000000
        /*0030*/ 	.short	0x0004
        /*0032*/ 	.short	0x001c
        /*0034*/ 	.byte	0x00, 0xf0, 0x11, 0x00


	//----- nvinfo : EIATTR_KPARAM_INFO
	.align		4
.L_87:
        /*0038*/ 	.byte	0x04, 0x17
        /*003a*/ 	.short	(.L_89 - .L_88)
.L_88:
        /*003c*/ 	.word	0x00000000
        /*0040*/ 	.short	0x0003
        /*0042*/ 	.short	0x0018
        /*0044*/ 	.byte	0x00, 0xf0, 0x11, 0x00


	//----- nvinfo : EIATTR_KPARAM_INFO
	.align		4
.L_89:
        /*0048*/ 	.byte	0x04, 0x17
        /*004a*/ 	.short	(.L_91 - .L_90)
.L_90:
        /*004c*/ 	.word	0x00000000
        /*0050*/ 	.short	0x0002
        /*0052*/ 	.short	0x0010
        /*0054*/ 	.byte	0x00, 0xf5, 0x21, 0x00


	//----- nvinfo : EIATTR_KPARAM_INFO
	.align		4
.L_91:
        /*0058*/ 	.byte	0x04, 0x17
        /*005a*/ 	.short	(.L_93 - .L_92)
.L_92:
        /*005c*/ 	.word	0x00000000
        /*0060*/ 	.short	0x0001
        /*0062*/ 	.short	0x0008
        /*0064*/ 	.byte	0x00, 0xf5, 0x21, 0x00


	//----- nvinfo : EIATTR_KPARAM_INFO
	.align		4
.L_93:
        /*0068*/ 	.byte	0x04, 0x17
        /*006a*/ 	.short	(.L_95 - .L_94)
.L_94:
        /*006c*/ 	.word	0x00000000
        /*0070*/ 	.short	0x0000
        /*0072*/ 	.short	0x0000
        /*0074*/ 	.byte	0x00, 0xf5, 0x21, 0x00


	//----- nvinfo : EIATTR_SPARSE_MMA_MASK
	.align		4
.L_95:
        /*0078*/ 	.byte	0x03, 0x50
        /*007a*/ 	.short	0x0000


	//----- nvinfo : EIATTR_MAXREG_COUNT
	.align		4
        /*007c*/ 	.byte	0x03, 0x1b
        /*007e*/ 	.short	0x00ff


	//----- nvinfo : EIATTR_MERCURY_ISA_VERSION
	.align		4
        /*0080*/ 	.byte	0x03, 0x5f
        /*0082*/ 	.short	0x0101


	//----- nvinfo : EIATTR_VRC_CTA_INIT_COUNT
	.align		4
        /*0084*/ 	.byte	0x02, 0x4a
	.zero		1
	.zero		1


	//----- nvinfo : EIATTR_EXIT_INSTR_OFFSETS
	.align		4
        /*0088*/ 	.byte	0x04, 0x1c
        /*008a*/ 	.short	(.L_97 - .L_96)


	//   ....[0]....
.L_96:
        /*008c*/ 	.word	0x00000130


	//   ....[1]....
        /*0090*/ 	.word	0x00000c20


	//----- nvinfo : EIATTR_CBANK_PARAM_SIZE
	.align		4
.L_97:
        /*0094*/ 	.byte	0x03, 0x19
        /*0096*/ 	.short	0x0030


	//----- nvinfo : EIATTR_PARAM_CBANK
	.align		4
        /*0098*/ 	.byte	0x04, 0x0a
        /*009a*/ 	.short	(.L_99 - .L_98)
	.align		4
.L_98:
        /*009c*/ 	.word	index@(.nv.constant0._Z17convolve3d1kernelPfS_S_iiiS_)
        /*00a0*/ 	.short	0x0380
        /*00a2*/ 	.short	0x0030


	//----- nvinfo : EIATTR_SW_WAR
	.align		4
.L_99:
        /*00a4*/ 	.byte	0x04, 0x36
        /*00a6*/ 	.short	(.L_101 - .L_100)
.L_100:
        /*00a8*/ 	.word	0x00000008
.L_101:


//--------------------- .nv.callgraph             --------------------------
	.section	.nv.callgraph,"",@"SHT_CUDA_CALLGRAPH"
	.align	4
	.sectionentsize	8
	.align		4
        /*0000*/ 	.word	0x00000000
	.align		4
        /*0004*/ 	.word	0xffffffff
	.align		4
        /*0008*/ 	.word	0x00000000
	.align		4
        /*000c*/ 	.word	0xfffffffe
	.align		4
        /*0010*/ 	.word	0x00000000
	.align		4
        /*0014*/ 	.word	0xfffffffd
	.align		4
        /*0018*/ 	.word	0x00000000
	.align		4
        /*001c*/ 	.word	0xfffffffc


//--------------------- .text._Z12pool3dkernelPfS_iii --------------------------
	.section	.text._Z12pool3dkernelPfS_iii,"ax",@progbits
	.align	128
        .global         _Z12pool3dkernelPfS_iii
        .type           _Z12pool3dkernelPfS_iii,@function
        .size           _Z12pool3dkernelPfS_iii,(.L_x_25 - _Z12pool3dkernelPfS_iii)
        .other          _Z12pool3dkernelPfS_iii,@"STO_CUDA_ENTRY STV_DEFAULT"
_Z12pool3dkernelPfS_iii:
.text._Z12pool3dkernelPfS_iii:
[----:B------:R-:W-:Y:S08]  /*0000*/  LDC R1, c[0x0][0x37c] ;  /* 0x0000df00ff017b82 */ /* 0x000ff00000000800 */
[----:B------:R-:W0:Y:S01]  /*0010*/  LDC.64 R10, c[0x0][0x390] ;  /* 0x0000e400ff0a7b82 */ /* 0x000e220000000a00 */
[----:B------:R-:W1:Y:S01]  /*0020*/  S2R R7, SR_TID.Y ;  /* 0x0000000000077919 */ /* 0x000e620000002200 */
[----:B------:R-:W2:Y:S01]  /*0030*/  LDCU UR7, c[0x0][0x398] ;  /* 0x00007300ff0777ac */ /* 0x000ea20008000800 */
[----:B------:R-:W3:Y:S05]  /*0040*/  S2R R9, SR_TID.Z ;  /* 0x0000000000097919 */ /* 0x000eea0000002300 */
[----:B------:R-:W4:Y:S08]  /*0050*/  S2UR UR4, SR_CTAID.X ;  /* 0x00000000000479c3 */ /* 0x000f300000002500 */
[----:B------:R-:W1:Y:S01]  /*0060*/  S2UR UR5, SR_CTAID.Y ;  /* 0x00000000000579c3 */ /* 0x000e620000002600 */
[----:B0-----:R-:W-:-:S07]  /*0070*/  IABS R6, R11 ;  /* 0x0000000b00067213 */ /* 0x001fce0000000000 */
[----:B------:R-:W3:Y:S01]  /*0080*/  S2UR UR6, SR_CTAID.Z ;  /* 0x00000000000679c3 */ /* 0x000ee20000002700 */
[----:B------:R-:W-:Y:S01]  /*0090*/  IABS R4, R10 ;  /* 0x0000000a00047213 */ /* 0x000fe20000000000 */
[----:B------:R-:W0:Y:S08]  /*00a0*/  I2F.RP R0, R6 ;  /* 0x0000000600007306 */ /* 0x000e300000209400 */
[----:B0-----:R-:W0:Y:S02]  /*00b0*/  MUFU.RCP R0, R0 ;  /* 0x0000000000007308 */ /* 0x001e240000001000 */
[----:B0-----:R-:W-:-:S06]  /*00c0*/  VIADD R2, R0, 0xffffffe ;  /* 0x0ffffffe00027836 */ /* 0x001fcc0000000000 */
[----:B------:R0:W5:Y:S02]  /*00d0*/  F2I.FTZ.U32.TRUNC.NTZ R3, R2 ;  /* 0x0000000200037305 */ /* 0x000164000021f000 */
[----:B0-----:R-:W-:Y:S02]  /*00e0*/  IMAD.MOV.U32 R2, RZ, RZ, RZ ;  /* 0x000000ffff027224 */ /* 0x001fe400078e00ff */
[----:B-----5:R-:W-:-:S04]  /*00f0*/  IMAD.MOV R5, RZ, RZ, -R3 ;  /* 0x000000ffff057224 */ /* 0x020fc800078e0a03 */
[----:B------:R-:W-:-:S04]  /*0100*/  IMAD R5, R5, R6, RZ ;  /* 0x0000000605057224 */ /* 0x000fc800078e02ff */
[----:B------:R-:W-:Y:S02]  /*0110*/  IMAD.HI.U32 R3, R3, R5, R2 ;  /* 0x0000000503037227 */ /* 0x000fe400078e0002 */
[----:B------:R-:W4:Y:S04]  /*0120*/  S2R R5, SR_TID.X ;  /* 0x0000000000057919 */ /* 0x000f280000002100 */
[----:B------:R-:W-:-:S04]  /*0130*/  IMAD.HI.U32 R0, R3, R4, RZ ;  /* 0x0000000403007227 */ /* 0x000fc800078e00ff */
[----:B------:R-:W-:-:S04]  /*0140*/  IMAD.MOV R3, RZ, RZ, -R0 ;  /* 0x000000ffff037224 */ /* 0x000fc800078e0a00 */
[C---:B------:R-:W-:Y:S02]  /*0150*/  IMAD R3, R6.reuse, R3, R4 ;  /* 0x0000000306037224 */ /* 0x040fe400078e0204 */
[----:B------:R-:W4:Y:S03]  /*0160*/  LDC R4, c[0x0][0x360] ;  /* 0x0000d800ff047b82 */ /* 0x000f260000000800 */
[----:B------:R-:W-:-:S05]  /*0170*/  ISETP.GT.U32.AND P2, PT, R6, R3, PT ;  /* 0x000000030600720c */ /* 0x000fca0003f44070 */
[----:B------:R-:W1:Y:S08]  /*0180*/  LDC R2, c[0x0][0x364] ;  /* 0x0000d900ff027b82 */ /* 0x000e700000000800 */
[----:B------:R-:W-:Y:S02]  /*0190*/  @!P2 IMAD.IADD R3, R3, 0x1, -R6 ;  /* 0x000000010303a824 */ /* 0x000fe400078e0a06 */
[----:B------:R-:W-:Y:S01]  /*01a0*/  @!P2 VIADD R0, R0, 0x1 ;  /* 0x000000010000a836 */ /* 0x000fe20000000000 */
[----:B------:R-:W-:-:S02]  /*01b0*/  ISETP.NE.AND P2, PT, R11, RZ, PT ;  /* 0x000000ff0b00720c */ /* 0x000fc40003f45270 */
[----:B------:R-:W-:Y:S02]  /*01c0*/  ISETP.GE.U32.AND P0, PT, R3, R6, PT ;  /* 0x000000060300720c */ /* 0x000fe40003f06070 */
[----:B------:R-:W3:Y:S01]  /*01d0*/  LDC R6, c[0x0][0x368] ;  /* 0x0000da00ff067b82 */ /* 0x000ee20000000800 */
[----:B------:R-:W-:Y:S01]  /*01e0*/  LOP3.LUT R3, R10, R11, RZ, 0x3c, !PT ;  /* 0x0000000b0a037212 */ /* 0x000fe200078e3cff */
[----:B----4-:R-:W-:-:S03]  /*01f0*/  IMAD R4, R4, UR4, R5 ;  /* 0x0000000404047c24 */ /* 0x010fc6000f8e0205 */
[----:B------:R-:W-:Y:S01]  /*0200*/  ISETP.GE.AND P1, PT, R3, RZ, PT ;  /* 0x000000ff0300720c */ /* 0x000fe20003f26270 */
[----:B-1----:R-:W-:-:S05]  /*0210*/  IMAD R5, R2, UR5, R7 ;  /* 0x0000000502057c24 */ /* 0x002fca000f8e0207 */
[----:B------:R-:W-:Y:S01]  /*0220*/  @P0 VIADD R0, R0, 0x1 ;  /* 0x0000000100000836 */ /* 0x000fe20000000000 */
[----:B------:R-:W-:-:S06]  /*0230*/  VIMNMX R3, PT, PT, R4, R5, !PT ;  /* 0x0000000504037248 */ /* 0x000fcc0007fe0100 */
[----:B------:R-:W-:Y:S01]  /*0240*/  @!P1 IMAD.MOV R0, RZ, RZ, -R0 ;  /* 0x000000ffff009224 */ /* 0x000fe200078e0a00 */
[----:B------:R-:W-:-:S04]  /*0250*/  @!P2 LOP3.LUT R0, RZ, R11, RZ, 0x33, !PT ;  /* 0x0000000bff00a212 */ /* 0x000fc800078e33ff */
[----:B------:R-:W-:Y:S01]  /*0260*/  ISETP.GE.AND P0, PT, R3, R0, PT ;  /* 0x000000000300720c */ /* 0x000fe20003f06270 */
[----:B---3--:R-:W-:-:S05]  /*0270*/  IMAD R7, R6, UR6, R9 ;  /* 0x0000000606077c24 */ /* 0x008fca000f8e0209 */
[----:B--2---:R-:W-:-:S13]  /*0280*/  ISETP.GE.OR P0, PT, R7, UR7, P0 ;  /* 0x0000000707007c0c */ /* 0x004fda0008706670 */
[----:B------:R-:W-:Y:S05]  /*0290*/  @P0 EXIT ;  /* 0x000000000000094d */ /* 0x000fea0003800000 */
[----:B------:R-:W-:Y:S01]  /*02a0*/  ISETP.GE.AND P0, PT, R11, 0x1, PT ;  /* 0x000000010b00780c */ /* 0x000fe20003f06270 */
[----:B------:R-:W0:Y:S01]  /*02b0*/  LDCU.64 UR8, c[0x0][0x358] ;  /* 0x00006b00ff0877ac */ /* 0x000e220008000a00 */
[----:B------:R-:W-:-:S11]  /*02c0*/  IMAD.MOV.U32 R6, RZ, RZ, -0x800001 ;  /* 0xff7fffffff067424 */ /* 0x000fd600078e00ff */
[----:B------:R-:W-:Y:S05]  /*02d0*/  @!P0 BRA `(.L_x_0) ;  /* 0x0000000400a88947 */ /* 0x000fea0003800000 */
[----:B------:R-:W1:Y:S01]  /*02e0*/  LDCU.64 UR6, c[0x0][0x380] ;  /* 0x00007000ff0677ac */ /* 0x000e620008000a00 */
[C---:B------:R-:W-:Y:S01]  /*02f0*/  LOP3.LUT R17, R11.reuse, 0x7, RZ, 0xc0, !PT ;  /* 0x000000070b117812 */ /* 0x040fe200078ec0ff */
[-C--:B------:R-:W-:Y:S01]  /*0300*/  IMAD R8, R4, R11.reuse, RZ ;  /* 0x0000000b04087224 */ /* 0x080fe200078e02ff */
[C---:B------:R-:W-:Y:S01]  /*0310*/  LOP3.LUT R16, R11.reuse, 0xf, RZ, 0xc0, !PT ;  /* 0x0000000f0b107812 */ /* 0x040fe200078ec0ff */
[----:B------:R-:W-:Y:S01]  /*0320*/  IMAD.MOV.U32 R6, RZ, RZ, -0x800001 ;  /* 0xff7fffffff067424 */ /* 0x000fe200078e00ff */
[----:B------:R-:W-:Y:S01]  /*0330*/  LOP3.LUT R9, R11, 0x7ffffff0, RZ, 0xc0, !PT ;  /* 0x7ffffff00b097812 */ /* 0x000fe200078ec0ff */
[----:B------:R-:W-:Y:S01]  /*0340*/  VIADD R3, R17, 0xffffffff ;  /* 0xffffffff11037836 */ /* 0x000fe20000000000 */
[----:B------:R-:W-:Y:S01]  /*0350*/  IADD3 R2, PT, PT, R16, -0x1, RZ ;  /* 0xffffffff10027810 */ /* 0x000fe20007ffe0ff */
[----:B------:R-:W-:Y:S01]  /*0360*/  IMAD R8, R7, R10, R8 ;  /* 0x0000000a07087224 */ /* 0x000fe200078e0208 */
[----:B------:R-:W-:Y:S01]  /*0370*/  UMOV UR4, URZ ;  /* 0x000000ff00047c82 */ /* 0x000fe20008000000 */
[----:B------:R-:W-:Y:S01]  /*0380*/  IMAD R10, R5, R11, RZ ;  /* 0x0000000b050a7224 */ /* 0x000fe200078e02ff */
[----:B------:R-:W-:Y:S01]  /*0390*/  ISETP.GE.U32.AND P0, PT, R2, 0x7, PT ;  /* 0x000000070200780c */ /* 0x000fe20003f06070 */
[----:B------:R-:W-:Y:S01]  /*03a0*/  IMAD.MOV R12, RZ, RZ, -R9 ;  /* 0x000000ffff0c7224 */ /* 0x000fe200078e0a09 */
[----:B------:R-:W-:-:S02]  /*03b0*/  ISETP.GE.U32.AND P1, PT, R3, 0x3, PT ;  /* 0x000000030300780c */ /* 0x000fc40003f26070 */
[----:B------:R-:W-:Y:S01]  /*03c0*/  LOP3.LUT R11, R11, 0x3, RZ, 0xc0, !PT ;  /* 0x000000030b0b7812 */ /* 0x000fe200078ec0ff */
[----:B-1----:R-:W-:-:S04]  /*03d0*/  UIADD3 UR5, UP0, UPT, UR6, 0x20, URZ ;  /* 0x0000002006057890 */ /* 0x002fc8000ff1e0ff */
[----:B------:R-:W-:-:S12]  /*03e0*/  UIADD3.X UR6, UPT, UPT, URZ, UR7, URZ, UP0, !UPT ;  /* 0x00000007ff067290 */ /* 0x000fd800087fe4ff */
.L_x_6:
[----:B------:R-:W1:Y:S01]  /*03f0*/  LDCU.64 UR10, c[0x0][0x390] ;  /* 0x00007200ff0a77ac */ /* 0x000e620008000a00 */
[----:B------:R-:W-:Y:S02]  /*0400*/  VIADD R13, R8, UR4 ;  /* 0x00000004080d7c36 */ /* 0x000fe40008000000 */
[----:B------:R-:W-:Y:S01]  /*0410*/  IMAD.MOV.U32 R14, RZ, RZ, RZ ;  /* 0x000000ffff0e7224 */ /* 0x000fe200078e00ff */
[----:B------:R-:W-:Y:S02]  /*0420*/  UIADD3 UR4, UPT, UPT, UR4, 0x1, URZ ;  /* 0x0000000104047890 */ /* 0x000fe4000fffe0ff */
[----:B-1----:R-:W-:Y:S01]  /*0430*/  UISETP.GE.U32.AND UP0, UPT, UR11, 0x10, UPT ;  /* 0x000000100b00788c */ /* 0x002fe2000bf06070 */
[----:B------:R-:W-:Y:S01]  /*0440*/  IMAD R13, R13, UR10, R10 ;  /* 0x0000000a0d0d7c24 */ /* 0x000fe2000f8e020a */
[----:B------:R-:W-:-:S07]  /*0450*/  UISETP.NE.AND UP1, UPT, UR4, UR11, UPT ;  /* 0x0000000b0400728c */ /* 0x000fce000bf25270 */
[----:B------:R-:W-:Y:S05]  /*0460*/  BRA.U !UP0, `(.L_x_1) ;  /* 0x0000000108887547 */ /* 0x000fea000b800000 */
[----:B------:R-:W-:Y:S01]  /*0470*/  IMAD.MOV.U32 R15, RZ, RZ, R13 ;  /* 0x000000ffff0f7224 */ /* 0x000fe200078e000d */
[----:B------:R-:W-:-:S07]  /*0480*/  MOV R14, R12 ;  /* 0x0000000c000e7202 */ /* 0x000fce0000000f00 */
.L_x_2:
[----:B------:R-:W-:Y:S02]  /*0490*/  IMAD.U32 R2, RZ, RZ, UR5 ;  /* 0x00000005ff027e24 */ /* 0x000fe4000f8e00ff */
[----:B------:R-:W-:Y:S02]  /*04a0*/  IMAD.U32 R3, RZ, RZ, UR6 ;  /* 0x00000006ff037e24 */ /* 0x000fe4000f8e00ff */
[----:B------:R-:W-:-:S05]  /*04b0*/  IMAD.WIDE R2, R15, 0x4, R2 ;  /* 0x000000040f027825 */ /* 0x000fca00078e0202 */
[----:B0-----:R-:W2:Y:S04]  /*04c0*/  LDG.E R23, desc[UR8][R2.64+-0x20] ;  /* 0xffffe00802177981 */ /* 0x001ea8000c1e1900 */
[----:B------:R-:W2:Y:S04]  /*04d0*/  LDG.E R22, desc[UR8][R2.64+-0x1c] ;  /* 0xffffe40802167981 */ /* 0x000ea8000c1e1900 */
[----:B------:R-:W3:Y:S04]  /*04e0*/  LDG.E R25, desc[UR8][R2.64+-0x18] ;  /* 0xffffe80802197981 */ /* 0x000ee8000c1e1900 */
[----:B------:R-:W3:Y:S04]  /*04f0*/  LDG.E R24, desc[UR8][R2.64+-0x14] ;  /* 0xffffec0802187981 */ /* 0x000ee8000c1e1900 */
[----:B------:R-:W4:Y:S04]  /*0500*/  LDG.E R20, desc[UR8][R2.64+-0x10] ;  /* 0xfffff00802147981 */ /* 0x000f28000c1e1900 */
[----:B------:R-:W4:Y:S04]  /*0510*/  LDG.E R21, desc[UR8][R2.64+-0xc] ;  /* 0xfffff40802157981 */ /* 0x000f28000c1e1900 */
[----:B------:R-:W5:Y:S04]  /*0520*/  LDG.E R18, desc[UR8][R2.64+-0x8] ;  /* 0xfffff80802127981 */ /* 0x000f68000c1e1900 */
[----:B------:R-:W5:Y:S04]  /*0530*/  LDG.E R19, desc[UR8][R2.64+-0x4] ;  /* 0xfffffc0802137981 */ /* 0x000f68000c1e1900 */
[----:B------:R-:W5:Y:S01]  /*0540*/  LDG.E R27, desc[UR8][R2.64+0x1c] ;  /* 0x00001c08021b7981 */ /* 0x000f62000c1e1900 */
[----:B--2---:R-:W-:-:S03]  /*0550*/  FMNMX3 R22, R6, R23, R22, !PT ;  /* 0x0000001706167276 */ /* 0x004fc60007800016 */
[----:B------:R-:W2:Y:S04]  /*0560*/  LDG.E R6, desc[UR8][R2.64] ;  /* 0x0000000802067981 */ /* 0x000ea8000c1e1900 */
[----:B------:R-:W2:Y:S01]  /*0570*/  LDG.E R23, desc[UR8][R2.64+0x4] ;  /* 0x0000040802177981 */ /* 0x000ea2000c1e1900 */
[----:B---3--:R-:W-:-:S03]  /*0580*/  FMNMX3 R24, R22, R25, R24, !PT ;  /* 0x0000001916187276 */ /* 0x008fc60007800018 */
[----:B------:R-:W3:Y:S04]  /*0590*/  LDG.E R25, desc[UR8][R2.64+0x8] ;  /* 0x0000080802197981 */ /* 0x000ee8000c1e1900 */
[----:B------:R-:W3:Y:S01]  /*05a0*/  LDG.E R22, desc[UR8][R2.64+0xc] ;  /* 0x00000c0802167981 */ /* 0x000ee2000c1e1900 */
[----:B----4-:R-:W-:-:S03]  /*05b0*/  FMNMX3 R26, R24, R20, R21, !PT ;  /* 0x00000014181a7276 */ /* 0x010fc60007800015 */
[----:B------:R-:W4:Y:S04]  /*05c0*/  LDG.E R24, desc[UR8][R2.64+0x10] ;  /* 0x0000100802187981 */ /* 0x000f28000c1e1900 */
[----:B------:R-:W4:Y:S04]  /*05d0*/  LDG.E R21, desc[UR8][R2.64+0x14] ;  /* 0x0000140802157981 */ /* 0x000f28000c1e1900 */
[----:B------:R-:W4:Y:S01]  /*05e0*/  LDG.E R20, desc[UR8][R2.64+0x18] ;  /* 0x0000180802147981 */ /* 0x000f22000c1e1900 */
[----:B------:R-:W-:Y:S01]  /*05f0*/  VIADD R14, R14, 0x10 ;  /* 0x000000100e0e7836 */ /* 0x000fe20000000000 */
[----:B-----5:R-:W-:-:S04]  /*0600*/  FMNMX3 R18, R26, R18, R19, !PT ;  /* 0x000000121a127276 */ /* 0x020fc80007800013 */
[----:B------:R-:W-:Y:S01]  /*0610*/  ISETP.NE.AND P2, PT, R14, RZ, PT ;  /* 0x000000ff0e00720c */ /* 0x000fe20003f45270 */
[----:B------:R-:W-:Y:S01]  /*0620*/  VIADD R15, R15, 0x10 ;  /* 0x000000100f0f7836 */ /* 0x000fe20000000000 */
[----:B--2---:R-:W-:-:S04]  /*0630*/  FMNMX3 R6, R18, R6, R23, !PT ;  /* 0x0000000612067276 */ /* 0x004fc80007800017 */
[----:B---3--:R-:W-:-:S04]  /*0640*/  FMNMX3 R6, R6, R25, R22, !PT ;  /* 0x0000001906067276 */ /* 0x008fc80007800016 */
[----:B----4-:R-:W-:-:S04]  /*0650*/  FMNMX3 R21, R6, R24, R21, !PT ;  /* 0x0000001806157276 */ /* 0x010fc80007800015 */
[----:B------:R-:W-:Y:S01]  /*0660*/  FMNMX3 R6, R21, R20, R27, !PT ;  /* 0x0000001415067276 */ /* 0x000fe2000780001b */
[----:B------:R-:W-:Y:S06]  /*0670*/  @P2 BRA `(.L_x_2) ;  /* 0xfffffffc00842947 */ /* 0x000fec000383ffff */
[----:B------:R-:W-:-:S07]  /*0680*/  IMAD.MOV.U32 R14, RZ, RZ, R9 ;  /* 0x000000ffff0e7224 */ /* 0x000fce00078e0009 */
.L_x_1:
[----:B------:R-:W-:-:S13]  /*0690*/  ISETP.NE.AND P2, PT, R16, RZ, PT ;  /* 0x000000ff1000720c */ /* 0x000fda0003f45270 */
[----:B------:R-:W-:Y:S05]  /*06a0*/  @!P2 BRA `(.L_x_3) ;  /* 0x0000000000b0a947 */ /* 0x000fea0003800000 */
[----:B------:R-:W-:Y:S01]  /*06b0*/  ISETP.NE.AND P2, PT, R17, RZ, PT ;  /* 0x000000ff1100720c */ /* 0x000fe20003f45270 */
[----:B------:R-:W-:-:S12]  /*06c0*/  @!P0 BRA `(.L_x_4) ;  /* 0x0000000000408947 */ /* 0x000fd80003800000 */
[----:B------:R-:W1:Y:S01]  /*06d0*/  LDC.64 R2, c[0x0][0x380] ;  /* 0x0000e000ff027b82 */ /* 0x000e620000000a00 */
[----:B------:R-:W-:-:S05]  /*06e0*/  IADD3 R15, PT, PT, R13, R14, RZ ;  /* 0x0000000e0d0f7210 */ /* 0x000fca0007ffe0ff */
[----:B-1----:R-:W-:-:S05]  /*06f0*/  IMAD.WIDE R2, R15, 0x4, R2 ;  /* 0x000000040f027825 */ /* 0x002fca00078e0202 */
[----:B0-----:R-:W2:Y:S04]  /*0700*/  LDG.E R15, desc[UR8][R2.64] ;  /* 0x00000008020f7981 */ /* 0x001ea8000c1e1900 */
[----:B------:R-:W2:Y:S04]  /*0710*/  LDG.E R18, desc[UR8][R2.64+0x4] ;  /* 0x0000040802127981 */ /* 0x000ea8000c1e1900 */
[----:B------:R-:W3:Y:S04]  /*0720*/  LDG.E R20, desc[UR8][R2.64+0x8] ;  /* 0x0000080802147981 */ /* 0x000ee8000c1e1900 */
[----:B------:R-:W3:Y:S04]  /*0730*/  LDG.E R19, desc[UR8][R2.64+0xc] ;  /* 0x00000c0802137981 */ /* 0x000ee8000c1e1900 */
[----:B------:R-:W4:Y:S04]  /*0740*/  LDG.E R22, desc[UR8][R2.64+0x10] ;  /* 0x0000100802167981 */ /* 0x000f28000c1e1900 */
[----:B------:R-:W4:Y:S04]  /*0750*/  LDG.E R21, desc[UR8][R2.64+0x14] ;  /* 0x0000140802157981 */ /* 0x000f28000c1e1900 */
[----:B------:R-:W5:Y:S04]  /*0760*/  LDG.E R24, desc[UR8][R2.64+0x18] ;  /* 0x0000180802187981 */ /* 0x000f68000c1e1900 */
[----:B------:R-:W5:Y:S01]  /*0770*/  LDG.E R23, desc[UR8][R2.64+0x1c] ;  /* 0x00001c0802177981 */ /* 0x000f62000c1e1900 */
[----:B------:R-:W-:Y:S01]  /*0780*/  VIADD R14, R14, 0x8 ;  /* 0x000000080e0e7836 */ /* 0x000fe20000000000 */
[----:B--2---:R-:W-:-:S04]  /*0790*/  FMNMX3 R15, R6, R15, R18, !PT ;  /* 0x0000000f060f7276 */ /* 0x004fc80007800012 */
[----:B---3--:R-:W-:-:S04]  /*07a0*/  FMNMX3 R15, R15, R20, R19, !PT ;  /* 0x000000140f0f7276 */ /* 0x008fc80007800013 */
[----:B----4-:R-:W-:-:S04]  /*07b0*/  FMNMX3 R15, R15, R22, R21, !PT ;  /* 0x000000160f0f7276 */ /* 0x010fc80007800015 */
[----:B-----5:R-:W-:-:S07]  /*07c0*/  FMNMX3 R6, R15, R24, R23, !PT ;  /* 0x000000180f067276 */ /* 0x020fce0007800017 */
.L_x_4:
[----:B------:R-:W-:Y:S05]  /*07d0*/  @!P2 BRA `(.L_x_3) ;  /* 0x000000000064a947 */ /* 0x000fea0003800000 */
[----:B------:R-:W-:Y:S01]  /*07e0*/  ISETP.NE.AND P2, PT, R11, RZ, PT ;  /* 0x000000ff0b00720c */ /* 0x000fe20003f45270 */
[----:B------:R-:W-:-:S12]  /*07f0*/  @!P1 BRA `(.L_x_5) ;  /* 0x0000000000289947 */ /* 0x000fd80003800000 */
[----:B------:R-:W1:Y:S01]  /*0800*/  LDC.64 R2, c[0x0][0x380] ;  /* 0x0000e000ff027b82 */ /* 0x000e620000000a00 */
[----:B------:R-:W-:-:S04]  /*0810*/  IMAD.IADD R15, R13, 0x1, R14 ;  /* 0x000000010d0f7824 */ /* 0x000fc800078e020e */
[----:B-1----:R-:W-:-:S05]  /*0820*/  IMAD.WIDE R2, R15, 0x4, R2 ;  /* 0x000000040f027825 */ /* 0x002fca00078e0202 */
[----:B0-----:R-:W2:Y:S04]  /*0830*/  LDG.E R15, desc[UR8][R2.64] ;  /* 0x00000008020f7981 */ /* 0x001ea8000c1e1900 */
[----:B------:R-:W2:Y:S04]  /*0840*/  LDG.E R18, desc[UR8][R2.64+0x4] ;  /* 0x0000040802127981 */ /* 0x000ea8000c1e1900 */
[----:B------:R-:W3:Y:S04]  /*0850*/  LDG.E R19, desc[UR8][R2.64+0x8] ;  /* 0x0000080802137981 */ /* 0x000ee8000c1e1900 */
[----:B------:R-:W3:Y:S01]  /*0860*/  LDG.E R20, desc[UR8][R2.64+0xc] ;  /* 0x00000c0802147981 */ /* 0x000ee2000c1e1900 */
[----:B------:R-:W-:Y:S01]  /*0870*/  VIADD R14, R14, 0x4 ;  /* 0x000000040e0e7836 */ /* 0x000fe20000000000 */
[----:B--2---:R-:W-:-:S04]  /*0880*/  FMNMX3 R6, R6, R15, R18, !PT ;  /* 0x0000000f06067276 */ /* 0x004fc80007800012 */
[----:B---3--:R-:W-:-:S07]  /*0890*/  FMNMX3 R6, R6, R19, R20, !PT ;  /* 0x0000001306067276 */ /* 0x008fce0007800014 */
.L_x_5:
[----:B------:R-:W-:Y:S05]  /*08a0*/  @!P2 BRA `(.L_x_3) ;  /* 0x000000000030a947 */ /* 0x000fea0003800000 */
[----:B------:R-:W1:Y:S01]  /*08b0*/  LDC.64 R2, c[0x0][0x380] ;  /* 0x0000e000ff027b82 */ /* 0x000e620000000a00 */
[----:B------:R-:W-:-:S04]  /*08c0*/  IMAD.IADD R13, R13, 0x1, R14 ;  /* 0x000000010d0d7824 */ /* 0x000fc800078e020e */
[----:B-1----:R-:W-:-:S05]  /*08d0*/  IMAD.WIDE R2, R13, 0x4, R2 ;  /* 0x000000040d027825 */ /* 0x002fca00078e0202 */
[----:B0-----:R-:W2:Y:S01]  /*08e0*/  LDG.E R13, desc[UR8][R2.64] ;  /* 0x00000008020d7981 */ /* 0x001ea2000c1e1900 */
[----:B------:R-:W-:Y:S02]  /*08f0*/  ISETP.NE.AND P2, PT, R11, 0x1, PT ;  /* 0x000000010b00780c */ /* 0x000fe40003f45270 */
[----:B--2---:R-:W-:-:S11]  /*0900*/  FMNMX R6, R6, R13, !PT ;  /* 0x0000000d06067209 */ /* 0x004fd60007800000 */
[----:B------:R-:W-:Y:S05]  /*0910*/  @!P2 BRA `(.L_x_3) ;  /* 0x000000000014a947 */ /* 0x000fea0003800000 */
[----:B------:R-:W-:Y:S01]  /*0920*/  ISETP.NE.AND P2, PT, R11, 0x2, PT ;  /* 0x000000020b00780c */ /* 0x000fe20003f45270 */
[----:B------:R-:W2:-:S12]  /*0930*/  LDG.E R13, desc[UR8][R2.64+0x4] ;  /* 0x00000408020d7981 */ /* 0x000e98000c1e1900 */
[----:B------:R-:W3:Y:S01]  /*0940*/  @P2 LDG.E R15, desc[UR8][R2.64+0x8] ;  /* 0x00000808020f2981 */ /* 0x000ee2000c1e1900 */
[----:B--2---:R-:W-:-:S04]  /*0950*/  FMNMX R6, R6, R13, !PT ;  /* 0x0000000d06067209 */ /* 0x004fc80007800000 */
[----:B---3--:R-:W-:-:S07]  /*0960*/  @P2 FMNMX R6, R6, R15, !PT ;  /* 0x0000000f06062209 */ /* 0x008fce0007800000 */
.L_x_3:
[----:B------:R-:W-:Y:S05]  /*0970*/  BRA.U UP1, `(.L_x_6) ;  /* 0xfffffff9019c7547 */ /* 0x000fea000b83ffff */
.L_x_0:
[----:B------:R-:W1:Y:S01]  /*0980*/  LDC.64 R2, c[0x0][0x388] ;  /* 0x0000e200ff027b82 */ /* 0x000e620000000a00 */
[----:B------:R-:W-:-:S04]  /*0990*/  IMAD R4, R7, R0, R4 ;  /* 0x0000000007047224 */ /* 0x000fc800078e0204 */
[----:B------:R-:W-:-:S04]  /*09a0*/  IMAD R5, R0, R4, R5 ;  /* 0x0000000400057224 */ /* 0x000fc800078e0205 */
[----:B-1----:R-:W-:-:S05]  /*09b0*/  IMAD.WIDE R2, R5, 0x4, R2 ;  /* 0x0000000405027825 */ /* 0x002fca00078e0202 */
[----:B0-----:R-:W-:Y:S01]  /*09c0*/  STG.E desc[UR8][R2.64], R6 ;  /* 0x0000000602007986 */ /* 0x001fe2000c101908 */
[----:B------:R-:W-:Y:S05]  /*09d0*/  EXIT ;  /* 0x000000000000794d */ /* 0x000fea0003800000 */
.L_x_7:
[----:B------:R-:W-:-:S00]  /*09e0*/  BRA `(.L_x_7) ;  /* 0xfffffffc00fc7947 */ /* 0x000fc0000383ffff */
[----:B------:R-:W-:-:S00]  /*09f0*/  NOP ;  /* 0x0000000000007918 */ /* 0x000fc00000000000 */
        /* <DEDUP_REMOVED lines=8> */
.L_x_25:


//--------------------- .text._Z17convolve3d2kernelPfS_S_iiii --------------------------
	.section	.text._Z17convolve3d2kernelPfS_S_iiii,"ax",@progbits
	.align	128
        .global         _Z17convolve3d2kernelPfS_S_iiii
        .type           _Z17convolve3d2kernelPfS_S_iiii,@function
        .size           _Z17convolve3d2kernelPfS_S_iiii,(.L_x_26 - _Z17convolve3d2kernelPfS_S_iiii)
        .other          _Z17convolve3d2kernelPfS_S_iiii,@"STO_CUDA_ENTRY STV_DEFAULT"
_Z17convolve3d2kernelPfS_S_iiii:
.text._Z17convolve3d2kernelPfS_S_iiii:
[----:B------:R-:W-:Y:S08]  /*0000*/  LDC R1, c[0x0][0x37c] ;  /* 0x0000df00ff017b82 */ /* 0x000ff00000000800 */
[----:B------:R-:W0:Y:S01]  /*0010*/  LDC R9, c[0x0][0x3a0] ;  /* 0x0000e800ff097b82 */ /* 0x000e220000000800 */
[----:B------:R-:W1:Y:S01]  /*0020*/  S2R R7, SR_TID.Z ;  /* 0x0000000000077919 */ /* 0x000e620000002300 */
[----:B------:R-:W2:Y:S01]  /*0030*/  LDCU UR6, c[0x0][0x3a4] ;  /* 0x00007480ff0677ac */ /* 0x000ea20008000800 */
[----:B------:R-:W3:Y:S05]  /*0040*/  S2R R15, SR_TID.Y ;  /* 0x00000000000f7919 */ /* 0x000eea0000002200 */
[----:B------:R-:W4:Y:S08]  /*0050*/  LDC R5, c[0x0][0x360] ;  /* 0x0000d800ff057b82 */ /* 0x000f300000000800 */
[----:B------:R-:W3:Y:S01]  /*0060*/  LDC R8, c[0x0][0x364] ;  /* 0x0000d900ff087b82 */ /* 0x000ee20000000800 */
[----:B0-----:R-:W-:-:S07]  /*0070*/  IABS R4, R9 ;  /* 0x0000000900047213 */ /* 0x001fce0000000000 */
[----:B------:R-:W1:Y:S01]  /*0080*/  S2UR UR4, SR_CTAID.Z ;  /* 0x00000000000479c3 */ /* 0x000e620000002700 */
[----:B------:R-:W-:Y:S01]  /*0090*/  LOP3.LUT R13, RZ, R9, RZ, 0x33, !PT ;  /* 0x00000009ff0d7212 */ /* 0x000fe200078e33ff */
[----:B------:R-:W0:Y:S06]  /*00a0*/  I2F.RP R0, R4 ;  /* 0x0000000400007306 */ /* 0x000e2c0000209400 */
[----:B------:R-:W1:Y:S08]  /*00b0*/  LDC R6, c[0x0][0x368] ;  /* 0x0000da00ff067b82 */ /* 0x000e700000000800 */
[----:B------:R-:W-:Y:S01]  /*00c0*/  S2UR UR5, SR_CTAID.Y ;  /* 0x00000000000579c3 */ /* 0x000fe20000002600 */
[----:B0-----:R-:W0:Y:S01]  /*00d0*/  MUFU.RCP R0, R0 ;  /* 0x0000000000007308 */ /* 0x001e220000001000 */
[----:B-1----:R-:W-:-:S06]  /*00e0*/  IMAD R6, R6, UR4, R7 ;  /* 0x0000000406067c24 */ /* 0x002fcc000f8e0207 */
[----:B------:R-:W4:Y:S01]  /*00f0*/  S2UR UR4, SR_CTAID.X ;  /* 0x00000000000479c3 */ /* 0x000f220000002500 */
[----:B0-----:R-:W-:Y:S02]  /*0100*/  IADD3 R2, PT, PT, R0, 0xffffffe, RZ ;  /* 0x0ffffffe00027810 */ /* 0x001fe40007ffe0ff */
[----:B------:R-:W-:Y:S02]  /*0110*/  IABS R0, R6 ;  /* 0x0000000600007213 */ /* 0x000fe40000000000 */
[----:B------:R0:W1:Y:S02]  /*0120*/  F2I.FTZ.U32.TRUNC.NTZ R3, R2 ;  /* 0x0000000200037305 */ /* 0x000064000021f000 */
[----:B0-----:R-:W-:Y:S01]  /*0130*/  HFMA2 R2, -RZ, RZ, 0, 0 ;  /* 0x00000000ff027431 */ /* 0x001fe200000001ff */
[----:B-1----:R-:W-:-:S05]  /*0140*/  IADD3 R11, PT, PT, RZ, -R3, RZ ;  /* 0x80000003ff0b7210 */ /* 0x002fca0007ffe0ff */
[----:B------:R-:W-:Y:S02]  /*0150*/  IMAD R7, R11, R4, RZ ;  /* 0x000000040b077224 */ /* 0x000fe400078e02ff */
[----:B------:R-:W0:Y:S02]  /*0160*/  LDC.64 R10, c[0x0][0x398] ;  /* 0x0000e600ff0a7b82 */ /* 0x000e240000000a00 */
[----:B------:R-:W-:Y:S01]  /*0170*/  IMAD.HI.U32 R3, R3, R7, R2 ;  /* 0x0000000703037227 */ /* 0x000fe200078e0002 */
[----:B------:R-:W-:Y:S02]  /*0180*/  MOV R7, R0 ;  /* 0x0000000000077202 */ /* 0x000fe40000000f00 */
[----:B------:R-:W-:-:S03]  /*0190*/  LOP3.LUT R2, R6, R9, RZ, 0x3c, !PT ;  /* 0x0000000906027212 */ /* 0x000fc600078e3cff */
[----:B------:R-:W-:Y:S01]  /*01a0*/  IMAD.HI.U32 R3, R3, R7, RZ ;  /* 0x0000000703037227 */ /* 0x000fe200078e00ff */
[----:B------:R-:W-:-:S03]  /*01b0*/  ISETP.GE.AND P0, PT, R2, RZ, PT ;  /* 0x000000ff0200720c */ /* 0x000fc60003f06270 */
[----:B------:R-:W-:-:S04]  /*01c0*/  IMAD.MOV R0, RZ, RZ, -R3 ;  /* 0x000000ffff007224 */ /* 0x000fc800078e0a03 */
[C---:B------:R-:W-:Y:S02]  /*01d0*/  IMAD R7, R4.reuse, R0, R7 ;  /* 0x0000000004077224 */ /* 0x040fe400078e0207 */
[----:B------:R-:W4:Y:S03]  /*01e0*/  S2R R0, SR_TID.X ;  /* 0x0000000000007919 */ /* 0x000f260000002100 */
[----:B------:R-:W-:-:S13]  /*01f0*/  ISETP.GT.U32.AND P2, PT, R4, R7, PT ;  /* 0x000000070400720c */ /* 0x000fda0003f44070 */
[-C--:B------:R-:W-:Y:S02]  /*0200*/  @!P2 IADD3 R7, PT, PT, R7, -R4.reuse, RZ ;  /* 0x800000040707a210 */ /* 0x080fe40007ffe0ff */
[----:B------:R-:W-:Y:S02]  /*0210*/  @!P2 IADD3 R3, PT, PT, R3, 0x1, RZ ;  /* 0x000000010303a810 */ /* 0x000fe40007ffe0ff */
[----:B------:R-:W-:-:S13]  /*0220*/  ISETP.GE.U32.AND P1, PT, R7, R4, PT ;  /* 0x000000040700720c */ /* 0x000fda0003f26070 */
[----:B------:R-:W-:Y:S02]  /*0230*/  @P1 IADD3 R3, PT, PT, R3, 0x1, RZ ;  /* 0x0000000103031810 */ /* 0x000fe40007ffe0ff */
[----:B------:R-:W-:-:S03]  /*0240*/  ISETP.NE.AND P1, PT, R9, RZ, PT ;  /* 0x000000ff0900720c */ /* 0x000fc60003f25270 */
[----:B------:R-:W-:Y:S02]  /*0250*/  IMAD.MOV.U32 R2, RZ, RZ, R3 ;  /* 0x000000ffff027224 */ /* 0x000fe400078e0003 */
[----:B----4-:R-:W-:Y:S01]  /*0260*/  IMAD R3, R5, UR4, R0 ;  /* 0x0000000405037c24 */ /* 0x010fe2000f8e0200 */
[----:B0-----:R-:W-:Y:S01]  /*0270*/  IADD3 R5, PT, PT, R10, -R11, RZ ;  /* 0x8000000b0a057210 */ /* 0x001fe20007ffe0ff */
[----:B---3--:R-:W-:Y:S01]  /*0280*/  IMAD R0, R8, UR5, R15 ;  /* 0x0000000508007c24 */ /* 0x008fe2000f8e020f */
[----:B------:R-:W-:-:S04]  /*0290*/  @!P0 IADD3 R2, PT, PT, -R2, RZ, RZ ;  /* 0x000000ff02028210 */ /* 0x000fc80007ffe1ff */
[----:B------:R-:W-:Y:S02]  /*02a0*/  SEL R2, R13, R2, !P1 ;  /* 0x000000020d027207 */ /* 0x000fe40004800000 */
[----:B------:R-:W-:Y:S02]  /*02b0*/  VIMNMX R8, PT, PT, R3, R0, !PT ;  /* 0x0000000003087248 */ /* 0x000fe40007fe0100 */
[----:B--2---:R-:W-:-:S04]  /*02c0*/  ISETP.GE.AND P0, PT, R2, UR6, PT ;  /* 0x0000000602007c0c */ /* 0x004fc8000bf06270 */
[----:B------:R-:W-:-:S13]  /*02d0*/  ISETP.GT.OR P0, PT, R8, R5, P0 ;  /* 0x000000050800720c */ /* 0x000fda0000704670 */
[----:B------:R-:W-:Y:S05]  /*02e0*/  @P0 EXIT ;  /* 0x000000000000094d */ /* 0x000fea0003800000 */
[----:B------:R-:W-:Y:S01]  /*02f0*/  ISETP.GE.AND P0, PT, R11, 0x1, PT ;  /* 0x000000010b00780c */ /* 0x000fe20003f06270 */
[----:B------:R-:W0:Y:S01]  /*0300*/  LDCU.64 UR6, c[0x0][0x358] ;  /* 0x00006b00ff0677ac */ /* 0x000e220008000a00 */
[----:B------:R-:W-:-:S11]  /*0310*/  MOV R18, RZ ;  /* 0x000000ff00127202 */ /* 0x000fd60000000f00 */
[----:B------:R-:W-:Y:S05]  /*0320*/  @!P0 BRA `(.L_x_8) ;  /* 0x00000008009c8947 */ /* 0x000fea0003800000 */
[----:B------:R-:W-:Y:S01]  /*0330*/  ISETP.GE.AND P2, PT, R6, RZ, PT ;  /* 0x000000ff0600720c */ /* 0x000fe20003f46270 */
[----:B------:R-:W-:Y:S01]  /*0340*/  HFMA2 R18, -RZ, RZ, 0, 0 ;  /* 0x00000000ff127431 */ /* 0x000fe200000001ff */
[----:B------:R-:W-:Y:S01]  /*0350*/  ISETP.GT.U32.AND P0, PT, R4, R7, PT ;  /* 0x000000070400720c */ /* 0x000fe20003f04070 */
[----:B------:R-:W-:Y:S01]  /*0360*/  IMAD.IADD R4, R7, 0x1, -R4 ;  /* 0x0000000107047824 */ /* 0x000fe200078e0a04 */
[----:B------:R-:W-:Y:S01]  /*0370*/  LOP3.LUT R6, R11, 0xf, RZ, 0xc0, !PT ;  /* 0x0000000f0b067812 */ /* 0x000fe200078ec0ff */
[----:B------:R-:W-:-:S03]  /*0380*/  UMOV UR4, URZ ;  /* 0x000000ff00047c82 */ /* 0x000fc60008000000 */
[----:B------:R-:W-:-:S05]  /*0390*/  SEL R4, R4, R7, !P0 ;  /* 0x0000000704047207 */ /* 0x000fca0004000000 */
[----:B------:R-:W-:-:S04]  /*03a0*/  @!P2 IADD3 R4, PT, PT, -R4, RZ, RZ ;  /* 0x000000ff0404a210 */ /* 0x000fc80007ffe1ff */
[----:B------:R-:W-:-:S05]  /*03b0*/  SEL R4, R13, R4, !P1 ;  /* 0x000000040d047207 */ /* 0x000fca0004800000 */
[----:B------:R-:W-:Y:S01]  /*03c0*/  IMAD R8, R2, R9, R4 ;  /* 0x0000000902087224 */ /* 0x000fe200078e0204 */
[C---:B------:R-:W-:Y:S01]  /*03d0*/  LOP3.LUT R9, R11.reuse, 0x7ffffff0, RZ, 0xc0, !PT ;  /* 0x7ffffff00b097812 */ /* 0x040fe200078ec0ff */
[----:B------:R-:W-:Y:S01]  /*03e0*/  IMAD R7, R4, R10, R3 ;  /* 0x0000000a04077224 */ /* 0x000fe200078e0203 */
[C---:B------:R-:W-:Y:S02]  /*03f0*/  LOP3.LUT R10, R11.reuse, 0x7, RZ, 0xc0, !PT ;  /* 0x000000070b0a7812 */ /* 0x040fe400078ec0ff */
[----:B------:R-:W-:Y:S02]  /*0400*/  LOP3.LUT R11, R11, 0x3, RZ, 0xc0, !PT ;  /* 0x000000030b0b7812 */ /* 0x000fe400078ec0ff */
[----:B------:R-:W-:-:S07]  /*0410*/  IADD3 R12, PT, PT, -R9, RZ, RZ ;  /* 0x000000ff090c7210 */ /* 0x000fce0007ffe1ff */
.L_x_14:
[----:B------:R-:W1:Y:S01]  /*0420*/  LDC.64 R14, c[0x0][0x398] ;  /* 0x0000e600ff0e7b82 */ /* 0x000e620000000a00 */
[----:B------:R-:W-:Y:S02]  /*0430*/  IADD3 R13, PT, PT, R7, UR4, RZ ;  /* 0x00000004070d7c10 */ /* 0x000fe4000fffe0ff */
[----:B-1----:R-:W-:Y:S01]  /*0440*/  ISETP.GE.U32.AND P1, PT, R15, 0x10, PT ;  /* 0x000000100f00780c */ /* 0x002fe20003f26070 */
[-C--:B------:R-:W-:Y:S01]  /*0450*/  IMAD R4, R8, R15.reuse, UR4 ;  /* 0x0000000408047e24 */ /* 0x080fe2000f8e020f */
[----:B------:R-:W-:Y:S01]  /*0460*/  UIADD3 UR4, UPT, UPT, UR4, 0x1, URZ ;  /* 0x0000000104047890 */ /* 0x000fe2000fffe0ff */
[----:B------:R-:W-:Y:S02]  /*0470*/  IMAD R13, R13, R14, R0 ;  /* 0x0000000e0d0d7224 */ /* 0x000fe400078e0200 */
[----:B------:R-:W-:Y:S02]  /*0480*/  IMAD R19, R4, R15, RZ ;  /* 0x0000000f04137224 */ /* 0x000fe400078e02ff */
[----:B------:R-:W-:Y:S01]  /*0490*/  IMAD.MOV.U32 R4, RZ, RZ, RZ ;  /* 0x000000ffff047224 */ /* 0x000fe200078e00ff */
[----:B------:R-:W-:-:S05]  /*04a0*/  ISETP.NE.AND P0, PT, R15, UR4, PT ;  /* 0x000000040f007c0c */ /* 0x000fca000bf05270 */
[----:B------:R-:W-:Y:S08]  /*04b0*/  @!P1 BRA `(.L_x_9) ;  /* 0x0000000000f49947 */ /* 0x000ff00003800000 */
[----:B------:R-:W-:Y:S02]  /*04c0*/  MOV R21, R19 ;  /* 0x0000001300157202 */ /* 0x000fe40000000f00 */
[----:B------:R-:W-:Y:S02]  /*04d0*/  MOV R23, R13 ;  /* 0x0000000d00177202 */ /* 0x000fe40000000f00 */
[----:B------:R-:W-:-:S07]  /*04e0*/  MOV R4, R12 ;  /* 0x0000000c00047202 */ /* 0x000fce0000000f00 */
.L_x_10:
[----:B------:R-:W1:Y:S08]  /*04f0*/  LDC.64 R16, c[0x0][0x380] ;  /* 0x0000e000ff107b82 */ /* 0x000e700000000a00 */
[----:B------:R-:W2:Y:S01]  /*0500*/  LDC.64 R14, c[0x0][0x388] ;  /* 0x0000e200ff0e7b82 */ /* 0x000ea20000000a00 */
[----:B-1----:R-:W-:-:S05]  /*0510*/  IMAD.WIDE R16, R23, 0x4, R16 ;  /* 0x0000000417107825 */ /* 0x002fca00078e0210 */
[----:B0-----:R-:W3:Y:S01]  /*0520*/  LDG.E R25, desc[UR6][R16.64] ;  /* 0x0000000610197981 */ /* 0x001ee2000c1e1900 */
[----:B--2---:R-:W-:-:S03]  /*0530*/  IMAD.WIDE R14, R21, 0x4, R14 ;  /* 0x00000004150e7825 */ /* 0x004fc600078e020e */
[----:B------:R-:W2:Y:S04]  /*0540*/  LDG.E R27, desc[UR6][R16.64+0x4] ;  /* 0x00000406101b7981 */ /* 0x000ea8000c1e1900 */
[----:B------:R-:W3:Y:S04]  /*0550*/  LDG.E R20, desc[UR6][R14.64] ;  /* 0x000000060e147981 */ /* 0x000ee8000c1e1900 */
[----:B------:R-:W2:Y:S04]  /*0560*/  LDG.E R22, desc[UR6][R14.64+0x4] ;  /* 0x000004060e167981 */ /* 0x000ea8000c1e1900 */
[----:B------:R-:W4:Y:S04]  /*0570*/  LDG.E R24, desc[UR6][R16.64+0x34] ;  /* 0x0000340610187981 */ /* 0x000f28000c1e1900 */
[----:B------:R-:W5:Y:S04]  /*0580*/  LDG.E R28, desc[UR6][R14.64+0x38] ;  /* 0x000038060e1c7981 */ /* 0x000f68000c1e1900 */
[----:B------:R-:W5:Y:S01]  /*0590*/  LDG.E R29, desc[UR6][R14.64+0x3c] ;  /* 0x00003c060e1d7981 */ /* 0x000f62000c1e1900 */
[----:B---3--:R-:W-:-:S03]  /*05a0*/  FFMA R20, R25, R20, R18 ;  /* 0x0000001419147223 */ /* 0x008fc60000000012 */
[----:B------:R-:W3:Y:S04]  /*05b0*/  LDG.E R25, desc[UR6][R16.64+0x8] ;  /* 0x0000080610197981 */ /* 0x000ee8000c1e1900 */
[----:B------:R-:W3:Y:S01]  /*05c0*/  LDG.E R18, desc[UR6][R14.64+0x8] ;  /* 0x000008060e127981 */ /* 0x000ee2000c1e1900 */
[----:B--2---:R-:W-:-:S03]  /*05d0*/  FFMA R20, R27, R22, R20 ;  /* 0x000000161b147223 */ /* 0x004fc60000000014 */
[----:B------:R-:W2:Y:S04]  /*05e0*/  LDG.E R27, desc[UR6][R16.64+0xc] ;  /* 0x00000c06101b7981 */ /* 0x000ea8000c1e1900 */
[----:B------:R-:W2:Y:S01]  /*05f0*/  LDG.E R22, desc[UR6][R14.64+0xc] ;  /* 0x00000c060e167981 */ /* 0x000ea2000c1e1900 */
        /* <DEDUP_REMOVED lines=28> */
[----:B------:R-:W4:Y:S04]  /*07c0*/  LDG.E R27, desc[UR6][R14.64+0x34] ;  /* 0x000034060e1b7981 */ /* 0x000f28000c1e1900 */
[----:B------:R-:W5:Y:S04]  /*07d0*/  LDG.E R20, desc[UR6][R16.64+0x38] ;  /* 0x0000380610147981 */ /* 0x000f68000c1e1900 */
[----:B------:R-:W2:Y:S01]  /*07e0*/  LDG.E R22, desc[UR6][R16.64+0x3c] ;  /* 0x00003c0610167981 */ /* 0x000ea2000c1e1900 */
[----:B------:R-:W-:-:S04]  /*07f0*/  IADD3 R4, PT, PT, R4, 0x10, RZ ;  /* 0x0000001004047810 */ /* 0x000fc80007ffe0ff */
[----:B------:R-:W-:Y:S01]  /*0800*/  ISETP.NE.AND P1, PT, R4, RZ, PT ;  /* 0x000000ff0400720c */ /* 0x000fe20003f25270 */
[----:B------:R-:W-:Y:S01]  /*0810*/  VIADD R23, R23, 0x10 ;  /* 0x0000001017177836 */ /* 0x000fe20000000000 */
[----:B------:R-:W-:Y:S01]  /*0820*/  IADD3 R21, PT, PT, R21, 0x10, RZ ;  /* 0x0000001015157810 */ /* 0x000fe20007ffe0ff */
[----:B---3--:R-:W-:-:S04]  /*0830*/  FFMA R25, R25, R18, R26 ;  /* 0x0000001219197223 */ /* 0x008fc8000000001a */
[----:B----4-:R-:W-:-:S04]  /*0840*/  FFMA R25, R24, R27, R25 ;  /* 0x0000001b18197223 */ /* 0x010fc80000000019 */
[----:B-----5:R-:W-:-:S04]  /*0850*/  FFMA R25, R20, R28, R25 ;  /* 0x0000001c14197223 */ /* 0x020fc80000000019 */
[----:B--2---:R-:W-:Y:S01]  /*0860*/  FFMA R18, R22, R29, R25 ;  /* 0x0000001d16127223 */ /* 0x004fe20000000019 */
[----:B------:R-:W-:Y:S06]  /*0870*/  @P1 BRA `(.L_x_10) ;  /* 0xfffffffc001c1947 */ /* 0x000fec000383ffff */
[----:B------:R-:W-:-:S07]  /*0880*/  MOV R4, R9 ;  /* 0x0000000900047202 */ /* 0x000fce0000000f00 */
.L_x_9:
[----:B------:R-:W-:-:S13]  /*0890*/  ISETP.NE.AND P1, PT, R6, RZ, PT ;  /* 0x000000ff0600720c */ /* 0x000fda0003f25270 */
[----:B------:R-:W-:Y:S05]  /*08a0*/  @!P1 BRA `(.L_x_11) ;  /* 0x0000000400389947 */ /* 0x000fea0003800000 */
[----:B------:R-:W-:Y:S02]  /*08b0*/  IADD3 R14, PT, PT, R6, -0x1, RZ ;  /* 0xffffffff060e7810 */ /* 0x000fe40007ffe0ff */
[----:B------:R-:W-:Y:S02]  /*08c0*/  ISETP.NE.AND P2, PT, R10, RZ, PT ;  /* 0x000000ff0a00720c */ /* 0x000fe40003f45270 */
[----:B------:R-:W-:-:S13]  /*08d0*/  ISETP.GE.U32.AND P1, PT, R14, 0x7, PT ;  /* 0x000000070e00780c */ /* 0x000fda0003f26070 */
[----:B------:R-:W-:Y:S05]  /*08e0*/  @!P1 BRA `(.L_x_12) ;  /* 0x00000000007c9947 */ /* 0x000fea0003800000 */
[----:B------:R-:W1:Y:S01]  /*08f0*/  LDC.64 R16, c[0x0][0x380] ;  /* 0x0000e000ff107b82 */ /* 0x000e620000000a00 */
[----:B------:R-:W-:Y:S01]  /*0900*/  IADD3 R21, PT, PT, R13, R4, RZ ;  /* 0x000000040d157210 */ /* 0x000fe20007ffe0ff */
[----:B------:R-:W-:-:S06]  /*0910*/  IMAD.IADD R23, R19, 0x1, R4 ;  /* 0x0000000113177824 */ /* 0x000fcc00078e0204 */
[----:B------:R-:W2:Y:S01]  /*0920*/  LDC.64 R14, c[0x0][0x388] ;  /* 0x0000e200ff0e7b82 */ /* 0x000ea20000000a00 */
[----:B-1----:R-:W-:-:S05]  /*0930*/  IMAD.WIDE R16, R21, 0x4, R16 ;  /* 0x0000000415107825 */ /* 0x002fca00078e0210 */
[----:B0-----:R-:W3:Y:S01]  /*0940*/  LDG.E R21, desc[UR6][R16.64] ;  /* 0x0000000610157981 */ /* 0x001ee2000c1e1900 */
[----:B--2---:R-:W-:-:S03]  /*0950*/  IMAD.WIDE R14, R23, 0x4, R14 ;  /* 0x00000004170e7825 */ /* 0x004fc600078e020e */
[----:B------:R-:W2:Y:S04]  /*0960*/  LDG.E R25, desc[UR6][R16.64+0x8] ;  /* 0x0000080610197981 */ /* 0x000ea8000c1e1900 */
[----:B------:R-:W3:Y:S04]  /*0970*/  LDG.E R20, desc[UR6][R14.64] ;  /* 0x000000060e147981 */ /* 0x000ee8000c1e1900 */
[----:B------:R-:W4:Y:S04]  /*0980*/  LDG.E R23, desc[UR6][R16.64+0x4] ;  /* 0x0000040610177981 */ /* 0x000f28000c1e1900 */
[----:B------:R-:W4:Y:S04]  /*0990*/  LDG.E R22, desc[UR6][R14.64+0x4] ;  /* 0x000004060e167981 */ /* 0x000f28000c1e1900 */
[----:B------:R-:W2:Y:S04]  /*09a0*/  LDG.E R24, desc[UR6][R14.64+0x8] ;  /* 0x000008060e187981 */ /* 0x000ea8000c1e1900 */
[----:B------:R-:W5:Y:S04]  /*09b0*/  LDG.E R27, desc[UR6][R14.64+0x10] ;  /* 0x000010060e1b7981 */ /* 0x000f68000c1e1900 */
[----:B------:R-:W5:Y:S04]  /*09c0*/  LDG.E R26, desc[UR6][R14.64+0x14] ;  /* 0x000014060e1a7981 */ /* 0x000f68000c1e1900 */
[----:B------:R-:W5:Y:S01]  /*09d0*/  LDG.E R28, desc[UR6][R14.64+0x1c] ;  /* 0x00001c060e1c7981 */ /* 0x000f62000c1e1900 */
[----:B---3--:R-:W-:-:S03]  /*09e0*/  FFMA R20, R21, R20, R18 ;  /* 0x0000001415147223 */ /* 0x008fc60000000012 */
[----:B------:R-:W3:Y:S04]  /*09f0*/  LDG.E R18, desc[UR6][R16.64+0xc] ;  /* 0x00000c0610127981 */ /* 0x000ee8000c1e1900 */
[----:B------:R-:W3:Y:S01]  /*0a00*/  LDG.E R21, desc[UR6][R14.64+0xc] ;  /* 0x00000c060e157981 */ /* 0x000ee2000c1e1900 */
[----:B----4-:R-:W-:-:S03]  /*0a10*/  FFMA R20, R23, R22, R20 ;  /* 0x0000001617147223 */ /* 0x010fc60000000014 */
[----:B------:R-:W4:Y:S01]  /*0a20*/  LDG.E R22, desc[UR6][R16.64+0x14] ;  /* 0x0000140610167981 */ /* 0x000f22000c1e1900 */
[----:B--2---:R-:W-:-:S03]  /*0a30*/  FFMA R29, R25, R24, R20 ;  /* 0x00000018191d7223 */ /* 0x004fc60000000014 */
[----:B------:R-:W5:Y:S04]  /*0a40*/  LDG.E R24, desc[UR6][R16.64+0x10] ;  /* 0x0000100610187981 */ /* 0x000f68000c1e1900 */
[----:B------:R-:W2:Y:S04]  /*0a50*/  LDG.E R20, desc[UR6][R16.64+0x18] ;  /* 0x0000180610147981 */ /* 0x000ea8000c1e1900 */
[----:B------:R-:W2:Y:S04]  /*0a60*/  LDG.E R25, desc[UR6][R14.64+0x18] ;  /* 0x000018060e197981 */ /* 0x000ea8000c1e1900 */
[----:B------:R-:W2:Y:S01]  /*0a70*/  LDG.E R23, desc[UR6][R16.64+0x1c] ;  /* 0x00001c0610177981 */ /* 0x000ea2000c1e1900 */
[----:B------:R-:W-:Y:S01]  /*0a80*/  IADD3 R4, PT, PT, R4, 0x8, RZ ;  /* 0x0000000804047810 */ /* 0x000fe20007ffe0ff */
[----:B---3--:R-:W-:-:S04]  /*0a90*/  FFMA R21, R18, R21, R29 ;  /* 0x0000001512157223 */ /* 0x008fc8000000001d */
[----:B-----5:R-:W-:-:S04]  /*0aa0*/  FFMA R21, R24, R27, R21 ;  /* 0x0000001b18157223 */ /* 0x020fc80000000015 */
[----:B----4-:R-:W-:-:S04]  /*0ab0*/  FFMA R21, R22, R26, R21 ;  /* 0x0000001a16157223 */ /* 0x010fc80000000015 */
[----:B--2---:R-:W-:-:S04]  /*0ac0*/  FFMA R20, R20, R25, R21 ;  /* 0x0000001914147223 */ /* 0x004fc80000000015 */
[----:B------:R-:W-:-:S07]  /*0ad0*/  FFMA R18, R23, R28, R20 ;  /* 0x0000001c17127223 */ /* 0x000fce0000000014 */
.L_x_12:
[----:B------:R-:W-:Y:S05]  /*0ae0*/  @!P2 BRA `(.L_x_11) ;  /* 0x0000000000a8a947 */ /* 0x000fea0003800000 */
[----:B------:R-:W-:Y:S02]  /*0af0*/  IADD3 R14, PT, PT, R10, -0x1, RZ ;  /* 0xffffffff0a0e7810 */ /* 0x000fe40007ffe0ff */
[----:B------:R-:W-:Y:S02]  /*0b00*/  ISETP.NE.AND P2, PT, R11, RZ, PT ;  /* 0x000000ff0b00720c */ /* 0x000fe40003f45270 */
[----:B------:R-:W-:-:S13]  /*0b10*/  ISETP.GE.U32.AND P1, PT, R14, 0x3, PT ;  /* 0x000000030e00780c */ /* 0x000fda0003f26070 */
[----:B------:R-:W-:Y:S05]  /*0b20*/  @!P1 BRA `(.L_x_13) ;  /* 0x00000000004c9947 */ /* 0x000fea0003800000 */
[----:B------:R-:W1:Y:S01]  /*0b30*/  LDC.64 R16, c[0x0][0x380] ;  /* 0x0000e000ff107b82 */ /* 0x000e620000000a00 */
[-C--:B------:R-:W-:Y:S02]  /*0b40*/  IADD3 R21, PT, PT, R13, R4.reuse, RZ ;  /* 0x000000040d157210 */ /* 0x080fe40007ffe0ff */
[----:B------:R-:W-:-:S05]  /*0b50*/  IADD3 R23, PT, PT, R19, R4, RZ ;  /* 0x0000000413177210 */ /* 0x000fca0007ffe0ff */
        /* <DEDUP_REMOVED lines=10> */
[----:B------:R-:W5:Y:S01]  /*0c00*/  LDG.E R26, desc[UR6][R14.64+0xc] ;  /* 0x00000c060e1a7981 */ /* 0x000f62000c1e1900 */
[----:B------:R-:W-:-:S02]  /*0c10*/  VIADD R4, R4, 0x4 ;  /* 0x0000000404047836 */ /* 0x000fc40000000000 */
[----:B---3--:R-:W-:-:S04]  /*0c20*/  FFMA R20, R21, R20, R18 ;  /* 0x0000001415147223 */ /* 0x008fc80000000012 */
[----:B----4-:R-:W-:-:S04]  /*0c30*/  FFMA R20, R23, R22, R20 ;  /* 0x0000001617147223 */ /* 0x010fc80000000014 */
[----:B--2---:R-:W-:-:S04]  /*0c40*/  FFMA R20, R25, R24, R20 ;  /* 0x0000001819147223 */ /* 0x004fc80000000014 */
[----:B-----5:R-:W-:-:S07]  /*0c50*/  FFMA R18, R27, R26, R20 ;  /* 0x0000001a1b127223 */ /* 0x020fce0000000014 */
.L_x_13:
[----:B------:R-:W-:Y:S05]  /*0c60*/  @!P2 BRA `(.L_x_11) ;  /* 0x000000000048a947 */ /* 0x000fea0003800000 */
[----:B------:R-:W1:Y:S01]  /*0c70*/  LDC.64 R14, c[0x0][0x380] ;  /* 0x0000e000ff0e7b82 */ /* 0x000e620000000a00 */
[-C--:B------:R-:W-:Y:S02]  /*0c80*/  IADD3 R13, PT, PT, R13, R4.reuse, RZ ;  /* 0x000000040d0d7210 */ /* 0x080fe40007ffe0ff */
[----:B------:R-:W-:-:S05]  /*0c90*/  IADD3 R19, PT, PT, R19, R4, RZ ;  /* 0x0000000413137210 */ /* 0x000fca0007ffe0ff */
[----:B------:R-:W2:Y:S01]  /*0ca0*/  LDC.64 R16, c[0x0][0x388] ;  /* 0x0000e200ff107b82 */ /* 0x000ea20000000a00 */
[----:B-1----:R-:W-:-:S05]  /*0cb0*/  IMAD.WIDE R14, R13, 0x4, R14 ;  /* 0x000000040d0e7825 */ /* 0x002fca00078e020e */
[----:B0-----:R-:W3:Y:S01]  /*0cc0*/  LDG.E R13, desc[UR6][R14.64] ;  /* 0x000000060e0d7981 */ /* 0x001ee2000c1e1900 */
[----:B--2---:R-:W-:-:S05]  /*0cd0*/  IMAD.WIDE R16, R19, 0x4, R16 ;  /* 0x0000000413107825 */ /* 0x004fca00078e0210 */
[----:B------:R-:W3:Y:S01]  /*0ce0*/  LDG.E R4, desc[UR6][R16.64] ;  /* 0x0000000610047981 */ /* 0x000ee2000c1e1900 */
[----:B------:R-:W-:Y:S01]  /*0cf0*/  ISETP.NE.AND P1, PT, R11, 0x1, PT ;  /* 0x000000010b00780c */ /* 0x000fe20003f25270 */
[----:B---3--:R-:W-:-:S12]  /*0d00*/  FFMA R18, R13, R4, R18 ;  /* 0x000000040d127223 */ /* 0x008fd80000000012 */
[----:B------:R-:W-:Y:S05]  /*0d10*/  @!P1 BRA `(.L_x_11) ;  /* 0x00000000001c9947 */ /* 0x000fea0003800000 */
[----:B------:R-:W-:Y:S01]  /*0d20*/  ISETP.NE.AND P1, PT, R11, 0x2, PT ;  /* 0x000000020b00780c */ /* 0x000fe20003f25270 */
[----:B------:R-:W2:Y:S04]  /*0d30*/  LDG.E R13, desc[UR6][R14.64+0x4] ;  /* 0x000004060e0d7981 */ /* 0x000ea8000c1e1900 */
[----:B------:R-:W2:Y:S08]  /*0d40*/  LDG.E R4, desc[UR6][R16.64+0x4] ;  /* 0x0000040610047981 */ /* 0x000eb0000c1e1900 */
[----:B------:R-:W3:Y:S04]  /*0d50*/  @P1 LDG.E R19, desc[UR6][R14.64+0x8] ;  /* 0x000008060e131981 */ /* 0x000ee8000c1e1900 */
[----:B------:R-:W3:Y:S01]  /*0d60*/  @P1 LDG.E R20, desc[UR6][R16.64+0x8] ;  /* 0x0000080610141981 */ /* 0x000ee2000c1e1900 */
[----:B--2---:R-:W-:-:S04]  /*0d70*/  FFMA R18, R13, R4, R18 ;  /* 0x000000040d127223 */ /* 0x004fc80000000012 */
[----:B---3--:R-:W-:-:S07]  /*0d80*/  @P1 FFMA R18, R19, R20, R18 ;  /* 0x0000001413121223 */ /* 0x008fce0000000012 */
.L_x_11:
[----:B------:R-:W-:Y:S05]  /*0d90*/  @P0 BRA `(.L_x_14) ;  /* 0xfffffff400a00947 */ /* 0x000fea000383ffff */
.L_x_8:
[----:B------:R-:W1:Y:S01]  /*0da0*/  LDC.64 R6, c[0x0][0x390] ;  /* 0x0000e400ff067b82 */ /* 0x000e620000000a00 */
[----:B------:R-:W-:-:S05]  /*0db0*/  IMAD R2, R5, R2, R2 ;  /* 0x0000000205027224 */ /* 0x000fca00078e0202 */
[----:B------:R-:W-:-:S05]  /*0dc0*/  IADD3 R2, PT, PT, R3, R2, RZ ;  /* 0x0000000203027210 */ /* 0x000fca0007ffe0ff */
[----:B------:R-:W-:-:S05]  /*0dd0*/  IMAD R5, R5, R2, R2 ;  /* 0x0000000205057224 */ /* 0x000fca00078e0202 */
[----:B------:R-:W-:-:S05]  /*0de0*/  IADD3 R3, PT, PT, R0, R5, RZ ;  /* 0x0000000500037210 */ /* 0x000fca0007ffe0ff */
[----:B-1----:R-:W-:-:S05]  /*0df0*/  IMAD.WIDE R2, R3, 0x4, R6 ;  /* 0x0000000403027825 */ /* 0x002fca00078e0206 */
[----:B0-----:R-:W-:Y:S01]  /*0e00*/  REDG.E.ADD.F32.FTZ.RN.STRONG.GPU desc[UR6][R2.64], R18 ;  /* 0x00000012020079a6 */ /* 0x001fe2000c12f306 */
[----:B------:R-:W-:Y:S05]  /*0e10*/  EXIT ;  /* 0x000000000000794d */ /* 0x000fea0003800000 */
.L_x_15:
        /* <DEDUP_REMOVED lines=14> */
.L_x_26:


//--------------------- .text._Z13addbiaskernelPfS_ii --------------------------
	.section	.text._Z13addbiaskernelPfS_ii,"ax",@progbits
	.align	128
        .global         _Z13addbiaskernelPfS_ii
        .type           _Z13addbiaskernelPfS_ii,@function
        .size           _Z13addbiaskernelPfS_ii,(.L_x_27 - _Z13addbiaskernelPfS_ii)
        .other          _Z13addbiaskernelPfS_ii,@"STO_CUDA_ENTRY STV_DEFAULT"
_Z13addbiaskernelPfS_ii:
.text._Z13addbiaskernelPfS_ii:
[----:B------:R-:W-:Y:S01]  /*0000*/  LDC R1, c[0x0][0x37c] ;  /* 0x0000df00ff017b82 */ /* 0x000fe20000000800 */
[----:B------:R-:W0:Y:S07]  /*0010*/  S2R R3, SR_TID.X ;  /* 0x0000000000037919 */ /* 0x000e2e0000002100 */
[----:B------:R-:W0:Y:S01]  /*0020*/  LDC R0, c[0x0][0x360] ;  /* 0x0000d800ff007b82 */ /* 0x000e220000000800 */
[----:B------:R-:W1:Y:S01]  /*0030*/  LDCU.64 UR8, c[0x0][0x390] ;  /* 0x00007200ff0877ac */ /* 0x000e620008000a00 */
[----:B------:R-:W2:Y:S01]  /*0040*/  S2R R2, SR_TID.Y ;  /* 0x0000000000027919 */ /* 0x000ea20000002200 */
[----:B------:R-:W3:Y:S05]  /*0050*/  S2R R4, SR_TID.Z ;  /* 0x0000000000047919 */ /* 0x000eea0000002300 */
[----:B------:R-:W2:Y:S08]  /*0060*/  LDC R7, c[0x0][0x364] ;  /* 0x0000d900ff077b82 */ /* 0x000eb00000000800 */
[----:B------:R-:W0:Y:S08]  /*0070*/  S2UR UR4, SR_CTAID.X ;  /* 0x00000000000479c3 */ /* 0x000e300000002500 */
[----:B------:R-:W2:Y:S08]  /*0080*/  S2UR UR5, SR_CTAID.Y ;  /* 0x00000000000579c3 */ /* 0x000eb00000002600 */
[----:B------:R-:W3:Y:S08]  /*0090*/  S2UR UR6, SR_CTAID.Z ;  /* 0x00000000000679c3 */ /* 0x000ef00000002700 */
[----:B------:R-:W3:Y:S01]  /*00a0*/  LDC R9, c[0x0][0x368] ;  /* 0x0000da00ff097b82 */ /* 0x000ee20000000800 */
[----:B0-----:R-:W-:-:S02]  /*00b0*/  IMAD R0, R0, UR4, R3 ;  /* 0x0000000400007c24 */ /* 0x001fc4000f8e0203 */
[----:B--2---:R-:W-:-:S05]  /*00c0*/  IMAD R7, R7, UR5, R2 ;  /* 0x0000000507077c24 */ /* 0x004fca000f8e0202 */
[----:B------:R-:W-:Y:S01]  /*00d0*/  VIMNMX R2, PT, PT, R0, R7, !PT ;  /* 0x0000000700027248 */ /* 0x000fe20007fe0100 */
[----:B---3--:R-:W-:-:S05]  /*00e0*/  IMAD R9, R9, UR6, R4 ;  /* 0x0000000609097c24 */ /* 0x008fca000f8e0204 */
[----:B-1----:R-:W-:-:S04]  /*00f0*/  ISETP.GE.AND P0, PT, R9, UR9, PT ;  /* 0x0000000909007c0c */ /* 0x002fc8000bf06270 */
[----:B------:R-:W-:-:S13]  /*0100*/  ISETP.GE.OR P0, PT, R2, UR8, P0 ;  /* 0x0000000802007c0c */ /* 0x000fda0008706670 */
[----:B------:R-:W-:Y:S05]  /*0110*/  @P0 EXIT ;  /* 0x000000000000094d */ /* 0x000fea0003800000 */
[----:B------:R-:W0:Y:S01]  /*0120*/  LDC.64 R2, c[0x0][0x388] ;  /* 0x0000e200ff027b82 */ /* 0x000e220000000a00 */
[----:B------:R-:W1:Y:S01]  /*0130*/  LDCU.64 UR4, c[0x0][0x358] ;  /* 0x00006b00ff0477ac */ /* 0x000e620008000a00 */
[----:B------:R-:W-:-:S04]  /*0140*/  IMAD R0, R9, UR8, R0 ;  /* 0x0000000809007c24 */ /* 0x000fc8000f8e0200 */
[----:B------:R-:W-:Y:S02]  /*0150*/  IMAD R7, R0, UR8, R7 ;  /* 0x0000000800077c24 */ /* 0x000fe4000f8e0207 */
[----:B------:R-:W2:Y:S01]  /*0160*/  LDC.64 R4, c[0x0][0x380] ;  /* 0x0000e000ff047b82 */ /* 0x000ea20000000a00 */
[----:B0-----:R-:W-:-:S06]  /*0170*/  IMAD.WIDE.U32 R2, R9, 0x4, R2 ;  /* 0x0000000409027825 */ /* 0x001fcc00078e0002 */
[----:B-1----:R-:W3:Y:S01]  /*0180*/  LDG.E R2, desc[UR4][R2.64] ;  /* 0x0000000402027981 */ /* 0x002ee2000c1e1900 */
[----:B--2---:R-:W-:-:S05]  /*0190*/  IMAD.WIDE R4, R7, 0x4, R4 ;  /* 0x0000000407047825 */ /* 0x004fca00078e0204 */
[----:B------:R-:W3:Y:S02]  /*01a0*/  LDG.E R7, desc[UR4][R4.64] ;  /* 0x0000000404077981 */ /* 0x000ee4000c1e1900 */
[----:B---3--:R-:W-:-:S05]  /*01b0*/  FADD R7, R2, R7 ;  /* 0x0000000702077221 */ /* 0x008fca0000000000 */
[----:B------:R-:W-:Y:S01]  /*01c0*/  STG.E desc[UR4][R4.64], R7 ;  /* 0x0000000704007986 */ /* 0x000fe2000c101904 */
[----:B------:R-:W-:Y:S05]  /*01d0*/  EXIT ;  /* 0x000000000000794d */ /* 0x000fea0003800000 */
.L_x_16:
        /* <DEDUP_REMOVED lines=10> */
.L_x_27:


//--------------------- .text._Z17convolve3d1kernelPfS_S_iiiS_ --------------------------
	.section	.text._Z17convolve3d1kernelPfS_S_iiiS_,"ax",@progbits
	.align	128
        .global         _Z17convolve3d1kernelPfS_S_iiiS_
        .type           _Z17convolve3d1kernelPfS_S_iiiS_,@function
        .size           _Z17convolve3d1kernelPfS_S_iiiS_,(.L_x_28 - _Z17convolve3d1kernelPfS_S_iiiS_)
        .other          _Z17convolve3d1kernelPfS_S_iiiS_,@"STO_CUDA_ENTRY STV_DEFAULT"
_Z17convolve3d1kernelPfS_S_iiiS_:
.text._Z17convolve3d1kernelPfS_S_iiiS_:
[----:B------:R-:W-:Y:S01]  /*0000*/  LDC R1, c[0x0][0x37c] ;  /* 0x0000df00ff017b82 */ /* 0x000fe20000000800 */
[----:B------:R-:W0:Y:S07]  /*0010*/  S2R R3, SR_TID.X ;  /* 0x0000000000037919 */ /* 0x000e2e0000002100 */
[----:B------:R-:W0:Y:S01]  /*0020*/  S2UR UR4, SR_CTAID.X ;  /* 0x00000000000479c3 */ /* 0x000e220000002500 */
[----:B------:R-:W1:Y:S01]  /*0030*/  LDCU UR7, c[0x0][0x3a0] ;  /* 0x00007400ff0777ac */ /* 0x000e620008000800 */
[----:B------:R-:W2:Y:S01]  /*0040*/  S2R R5, SR_TID.Y ;  /* 0x0000000000057919 */ /* 0x000ea20000002200 */
[----:B------:R-:W3:Y:S05]  /*0050*/  S2R R7, SR_TID.Z ;  /* 0x0000000000077919 */ /* 0x000eea0000002300 */
[----:B------:R-:W0:Y:S08]  /*0060*/  LDC R0, c[0x0][0x360] ;  /* 0x0000d800ff007b82 */ /* 0x000e300000000800 */
[----:B------:R-:W2:Y:S08]  /*0070*/  S2UR UR5, SR_CTAID.Y ;  /* 0x00000000000579c3 */ /* 0x000eb00000002600 */
[----:B------:R-:W2:Y:S08]  /*0080*/  LDC R2, c[0x0][0x364] ;  /* 0x0000d900ff027b82 */ /* 0x000eb00000000800 */
[----:B------:R-:W4:Y:S01]  /*0090*/  LDC.64 R8, c[0x0][0x398] ;  /* 0x0000e600ff087b82 */ /* 0x000f220000000a00 */
[----:B0-----:R-:W-:-:S07]  /*00a0*/  IMAD R0, R0, UR4, R3 ;  /* 0x0000000400007c24 */ /* 0x001fce000f8e0203 */
[----:B------:R-:W3:Y:S08]  /*00b0*/  S2UR UR6, SR_CTAID.Z ;  /* 0x00000000000679c3 */ /* 0x000ef00000002700 */
[----:B------:R-:W3:Y:S01]  /*00c0*/  LDC R4, c[0x0][0x368] ;  /* 0x0000da00ff047b82 */ /* 0x000ee20000000800 */
[----:B--2---:R-:W-:-:S05]  /*00d0*/  IMAD R3, R2, UR5, R5 ;  /* 0x0000000502037c24 */ /* 0x004fca000f8e0205 */
[----:B------:R-:W-:Y:S02]  /*00e0*/  VIMNMX R5, PT, PT, R0, R3, !PT ;  /* 0x0000000300057248 */ /* 0x000fe40007fe0100 */
[----:B----4-:R-:W-:-:S04]  /*00f0*/  IADD3 R2, PT, PT, R8, -R9, RZ ;  /* 0x8000000908027210 */ /* 0x010fc80007ffe0ff */
[----:B------:R-:W-:Y:S01]  /*0100*/  ISETP.GT.AND P0, PT, R5, R2, PT ;  /* 0x000000020500720c */ /* 0x000fe20003f04270 */
[----:B---3--:R-:W-:-:S05]  /*0110*/  IMAD R4, R4, UR6, R7 ;  /* 0x0000000604047c24 */ /* 0x008fca000f8e0207 */
[----:B-1----:R-:W-:-:S13]  /*0120*/  ISETP.GE.OR P0, PT, R4, UR7, P0 ;  /* 0x0000000704007c0c */ /* 0x002fda0008706670 */
[----:B------:R-:W-:Y:S05]  /*0130*/  @P0 EXIT ;  /* 0x000000000000094d */ /* 0x000fea0003800000 */
[----:B------:R-:W-:Y:S01]  /*0140*/  ISETP.GE.AND P0, PT, R9, 0x1, PT ;  /* 0x000000010900780c */ /* 0x000fe20003f06270 */
[----:B------:R-:W0:Y:S01]  /*0150*/  LDCU.64 UR6, c[0x0][0x358] ;  /* 0x00006b00ff0677ac */ /* 0x000e220008000a00 */
[----:B------:R-:W-:-:S11]  /*0160*/  HFMA2 R11, -RZ, RZ, 0, 0 ;  /* 0x00000000ff0b7431 */ /* 0x000fd600000001ff */
[----:B------:R-:W-:Y:S05]  /*0170*/  @!P0 BRA `(.L_x_17) ;  /* 0x00000008007c8947 */ /* 0x000fea0003800000 */
[C---:B------:R-:W-:Y:S01]  /*0180*/  LOP3.LUT R7, R9.reuse, 0x7ffffff0, RZ, 0xc0, !PT ;  /* 0x7ffffff009077812 */ /* 0x040fe200078ec0ff */
[----:B------:R-:W-:Y:S01]  /*0190*/  UMOV UR4, URZ ;  /* 0x000000ff00047c82 */ /* 0x000fe20008000000 */
[C---:B------:R-:W-:Y:S02]  /*01a0*/  LOP3.LUT R6, R9.reuse, 0xf, RZ, 0xc0, !PT ;  /* 0x0000000f09067812 */ /* 0x040fe400078ec0ff */
[C---:B------:R-:W-:Y:S02]  /*01b0*/  LOP3.LUT R8, R9.reuse, 0x7, RZ, 0xc0, !PT ;  /* 0x0000000709087812 */ /* 0x040fe400078ec0ff */
[----:B------:R-:W-:Y:S02]  /*01c0*/  LOP3.LUT R9, R9, 0x3, RZ, 0xc0, !PT ;  /* 0x0000000309097812 */ /* 0x000fe400078ec0ff */
[----:B------:R-:W-:Y:S02]  /*01d0*/  MOV R11, RZ ;  /* 0x000000ff000b7202 */ /* 0x000fe40000000f00 */
[----:B------:R-:W-:-:S07]  /*01e0*/  IADD3 R10, PT, PT, -R7, RZ, RZ ;  /* 0x000000ff070a7210 */ /* 0x000fce0007ffe1ff */
.L_x_23:
[----:B------:R-:W1:Y:S01]  /*01f0*/  LDC.64 R16, c[0x0][0x398] ;  /* 0x0000e600ff107b82 */ /* 0x000e620000000a00 */
[----:B------:R-:W-:Y:S02]  /*0200*/  IADD3 R12, PT, PT, R0, UR4, RZ ;  /* 0x00000004000c7c10 */ /* 0x000fe4000fffe0ff */
[----:B------:R-:W-:Y:S02]  /*0210*/  MOV R5, RZ ;  /* 0x000000ff00057202 */ /* 0x000fe40000000f00 */
[----:B-1----:R-:W-:Y:S01]  /*0220*/  ISETP.GE.U32.AND P1, PT, R17, 0x10, PT ;  /* 0x000000101100780c */ /* 0x002fe20003f26070 */
[-C--:B------:R-:W-:Y:S01]  /*0230*/  IMAD R14, R4, R17.reuse, UR4 ;  /* 0x00000004040e7e24 */ /* 0x080fe2000f8e0211 */
[----:B------:R-:W-:Y:S01]  /*0240*/  UIADD3 UR4, UPT, UPT, UR4, 0x1, URZ ;  /* 0x0000000104047890 */ /* 0x000fe2000fffe0ff */
[----:B------:R-:W-:Y:S02]  /*0250*/  IMAD R12, R12, R16, R3 ;  /* 0x000000100c0c7224 */ /* 0x000fe400078e0203 */
[----:B------:R-:W-:-:S03]  /*0260*/  IMAD R14, R14, R17, RZ ;  /* 0x000000110e0e7224 */ /* 0x000fc600078e02ff */
[----:B------:R-:W-:-:S05]  /*0270*/  ISETP.NE.AND P0, PT, R17, UR4, PT ;  /* 0x0000000411007c0c */ /* 0x000fca000bf05270 */
[----:B------:R-:W-:Y:S08]  /*0280*/  @!P1 BRA `(.L_x_18) ;  /* 0x0000000000f49947 */ /* 0x000ff00003800000 */
[----:B------:R-:W-:Y:S02]  /*0290*/  MOV R5, R14 ;  /* 0x0000000e00057202 */ /* 0x000fe40000000f00 */
[----:B------:R-:W-:Y:S02]  /*02a0*/  MOV R15, R12 ;  /* 0x0000000c000f7202 */ /* 0x000fe40000000f00 */
[----:B------:R-:W-:-:S07]  /*02b0*/  MOV R13, R10 ;  /* 0x0000000a000d7202 */ /* 0x000fce0000000f00 */
.L_x_19:
        /* <DEDUP_REMOVED lines=18> */
[----:B----4-:R-:W-:-:S03]  /*03e0*/  FFMA R25, R20, R21, R25 ;  /* 0x0000001514197223 */ /* 0x010fc60000000019 */
[----:B------:R-:W4:Y:S04]  /*03f0*/  LDG.E R20, desc[UR6][R18.64+0x14] ;  /* 0x0000140612147981 */ /* 0x000f28000c1e1900 */
[----:B------:R-:W4:Y:S01]  /*0400*/  LDG.E R21, desc[UR6][R16.64+0x14] ;  /* 0x0000140610157981 */ /* 0x000f22000c1e1900 */
        /* <DEDUP_REMOVED lines=8> */
[----:B------:R-:W4:Y:S04]  /*0490*/  LDG.E R21, desc[UR6][R16.64+0x20] ;  /* 0x0000200610157981 */ /* 0x000f28000c1e1900 */
        /* <DEDUP_REMOVED lines=15> */
[----:B------:R-:W2:Y:S04]  /*0590*/  LDG.E R25, desc[UR6][R16.64+0x34] ;  /* 0x0000340610197981 */ /* 0x000ea8000c1e1900 */
[----:B------:R-:W5:Y:S01]  /*05a0*/  LDG.E R23, desc[UR6][R18.64+0x38] ;  /* 0x0000380612177981 */ /* 0x000f62000c1e1900 */
[----:B------:R-:W-:Y:S01]  /*05b0*/  IADD3 R13, PT, PT, R13, 0x10, RZ ;  /* 0x000000100d0d7810 */ /* 0x000fe20007ffe0ff */
[----:B----4-:R-:W-:-:S03]  /*05c0*/  FFMA R20, R11, R20, R27 ;  /* 0x000000140b147223 */ /* 0x010fc6000000001b */
[----:B------:R-:W-:Y:S02]  /*05d0*/  ISETP.NE.AND P1, PT, R13, RZ, PT ;  /* 0x000000ff0d00720c */ /* 0x000fe40003f25270 */
[----:B------:R-:W-:Y:S02]  /*05e0*/  IADD3 R15, PT, PT, R15, 0x10, RZ ;  /* 0x000000100f0f7810 */ /* 0x000fe40007ffe0ff */
[----:B------:R-:W-:Y:S01]  /*05f0*/  IADD3 R5, PT, PT, R5, 0x10, RZ ;  /* 0x0000001005057810 */ /* 0x000fe20007ffe0ff */
[----:B---3--:R-:W-:-:S04]  /*0600*/  FFMA R21, R21, R22, R20 ;  /* 0x0000001615157223 */ /* 0x008fc80000000014 */
[----:B--2---:R-:W-:-:S04]  /*0610*/  FFMA R24, R24, R25, R21 ;  /* 0x0000001918187223 */ /* 0x004fc80000000015 */
[----:B-----5:R-:W-:-:S04]  /*0620*/  FFMA R23, R23, R28, R24 ;  /* 0x0000001c17177223 */ /* 0x020fc80000000018 */
[----:B------:R-:W-:Y:S01]  /*0630*/  FFMA R11, R26, R29, R23 ;  /* 0x0000001d1a0b7223 */ /* 0x000fe20000000017 */
[----:B------:R-:W-:Y:S06]  /*0640*/  @P1 BRA `(.L_x_19) ;  /* 0xfffffffc001c1947 */ /* 0x000fec000383ffff */
[----:B------:R-:W-:-:S07]  /*0650*/  MOV R5, R7 ;  /* 0x0000000700057202 */ /* 0x000fce0000000f00 */
.L_x_18:
[----:B------:R-:W-:-:S13]  /*0660*/  ISETP.NE.AND P1, PT, R6, RZ, PT ;  /* 0x000000ff0600720c */ /* 0x000fda0003f25270 */
        /* <DEDUP_REMOVED lines=18> */
[----:B------:R-:W5:Y:S04]  /*0790*/  LDG.E R28, desc[UR6][R18.64+0x14] ;  /* 0x00001406121c7981 */ /* 0x000f68000c1e1900 */
[----:B------:R-:W5:Y:S04]  /*07a0*/  LDG.E R26, desc[UR6][R18.64+0x18] ;  /* 0x00001806121a7981 */ /* 0x000f68000c1e1900 */
[----:B------:R-:W5:Y:S04]  /*07b0*/  LDG.E R25, desc[UR6][R16.64+0x1c] ;  /* 0x00001c0610197981 */ /* 0x000f68000c1e1900 */
[----:B------:R-:W5:Y:S01]  /*07c0*/  LDG.E R27, desc[UR6][R18.64+0x1c] ;  /* 0x00001c06121b7981 */ /* 0x000f62000c1e1900 */
[----:B---3--:R-:W-:-:S03]  /*07d0*/  FFMA R15, R22, R15, R11 ;  /* 0x0000000f160f7223 */ /* 0x008fc6000000000b */
[----:B------:R-:W3:Y:S04]  /*07e0*/  LDG.E R11, desc[UR6][R16.64+0xc] ;  /* 0x00000c06100b7981 */ /* 0x000ee8000c1e1900 */
[----:B------:R-:W3:Y:S01]  /*07f0*/  LDG.E R22, desc[UR6][R18.64+0xc] ;  /* 0x00000c0612167981 */ /* 0x000ee2000c1e1900 */
[----:B--2---:R-:W-:-:S03]  /*0800*/  FFMA R29, R24, R21, R15 ;  /* 0x00000015181d7223 */ /* 0x004fc6000000000f */
[----:B------:R-:W5:Y:S04]  /*0810*/  LDG.E R24, desc[UR6][R18.64+0x10] ;  /* 0x0000100612187981 */ /* 0x000f68000c1e1900 */
[----:B------:R-:W2:Y:S04]  /*0820*/  LDG.E R21, desc[UR6][R16.64+0x14] ;  /* 0x0000140610157981 */ /* 0x000ea8000c1e1900 */
[----:B------:R-:W2:Y:S01]  /*0830*/  LDG.E R15, desc[UR6][R16.64+0x18] ;  /* 0x00001806100f7981 */ /* 0x000ea2000c1e1900 */
[----:B----4-:R-:W-:Y:S01]  /*0840*/  FFMA R20, R13, R20, R29 ;  /* 0x000000140d147223 */ /* 0x010fe2000000001d */
[----:B------:R-:W-:-:S03]  /*0850*/  IADD3 R5, PT, PT, R5, 0x8, RZ ;  /* 0x0000000805057810 */ /* 0x000fc60007ffe0ff */
[----:B---3--:R-:W-:-:S04]  /*0860*/  FFMA R20, R11, R22, R20 ;  /* 0x000000160b147223 */ /* 0x008fc80000000014 */
[----:B-----5:R-:W-:-:S04]  /*0870*/  FFMA R20, R23, R24, R20 ;  /* 0x0000001817147223 */ /* 0x020fc80000000014 */
[----:B--2---:R-:W-:-:S04]  /*0880*/  FFMA R20, R21, R28, R20 ;  /* 0x0000001c15147223 */ /* 0x004fc80000000014 */
[----:B------:R-:W-:-:S04]  /*0890*/  FFMA R20, R15, R26, R20 ;  /* 0x0000001a0f147223 */ /* 0x000fc80000000014 */
[----:B------:R-:W-:-:S07]  /*08a0*/  FFMA R11, R25, R27, R20 ;  /* 0x0000001b190b7223 */ /* 0x000fce0000000014 */
.L_x_21:
        /* <DEDUP_REMOVED lines=19> */
[----:B------:R-:W-:Y:S01]  /*09e0*/  IADD3 R5, PT, PT, R5, 0x4, RZ ;  /* 0x0000000405057810 */ /* 0x000fe20007ffe0ff */
[----:B---3--:R-:W-:-:S04]  /*09f0*/  FFMA R13, R20, R13, R11 ;  /* 0x0000000d140d7223 */ /* 0x008fc8000000000b */
[----:B--2---:R-:W-:-:S04]  /*0a00*/  FFMA R13, R22, R15, R13 ;  /* 0x0000000f160d7223 */ /* 0x004fc8000000000d */
[----:B----4-:R-:W-:-:S04]  /*0a10*/  FFMA R13, R24, R21, R13 ;  /* 0x00000015180d7223 */ /* 0x010fc8000000000d */
[----:B-----5:R-:W-:-:S07]  /*0a20*/  FFMA R11, R26, R23, R13 ;  /* 0x000000171a0b7223 */ /* 0x020fce000000000d */
.L_x_22:
        /* <DEDUP_REMOVED lines=19> */
.L_x_20:
[----:B------:R-:W-:Y:S05]  /*0b60*/  @P0 BRA `(.L_x_23) ;  /* 0xfffffff400a00947 */ /* 0x000fea000383ffff */
.L_x_17:
[----:B------:R-:W1:Y:S08]  /*0b70*/  LDC.64 R6, c[0x0][0x3a8] ;  /* 0x0000ea00ff067b82 */ /* 0x000e700000000a00 */
[----:B------:R-:W2:Y:S01]  /*0b80*/  LDC.64 R8, c[0x0][0x390] ;  /* 0x0000e400ff087b82 */ /* 0x000ea20000000a00 */
[----:B-1----:R-:W-:-:S06]  /*0b90*/  IMAD.WIDE.U32 R6, R4, 0x4, R6 ;  /* 0x0000000404067825 */ /* 0x002fcc00078e0006 */
[----:B0-----:R-:W3:Y:S01]  /*0ba0*/  LDG.E R6, desc[UR6][R6.64] ;  /* 0x0000000606067981 */ /* 0x001ee2000c1e1900 */
[----:B------:R-:W-:-:S05]  /*0bb0*/  IMAD R5, R4, R2, R4 ;  /* 0x0000000204057224 */ /* 0x000fca00078e0204 */
[----:B------:R-:W-:-:S05]  /*0bc0*/  IADD3 R5, PT, PT, R0, R5, RZ ;  /* 0x0000000500057210 */ /* 0x000fca0007ffe0ff */
[----:B------:R-:W-:-:S05]  /*0bd0*/  IMAD R2, R2, R5, R5 ;  /* 0x0000000502027224 */ /* 0x000fca00078e0205 */
[----:B------:R-:W-:-:S05]  /*0be0*/  IADD3 R3, PT, PT, R3, R2, RZ ;  /* 0x0000000203037210 */ /* 0x000fca0007ffe0ff */
[----:B--2---:R-:W-:-:S04]  /*0bf0*/  IMAD.WIDE R2, R3, 0x4, R8 ;  /* 0x0000000403027825 */ /* 0x004fc800078e0208 */
[----:B---3--:R-:W-:-:S05]  /*0c00*/  FADD R11, R6, R11 ;  /* 0x0000000b060b7221 */ /* 0x008fca0000000000 */
[----:B------:R-:W-:Y:S01]  /*0c10*/  STG.E desc[UR6][R2.64], R11 ;  /* 0x0000000b02007986 */ /* 0x000fe2000c101906 */
[----:B------:R-:W-:Y:S05]  /*0c20*/  EXIT ;  /* 0x000000000000794d */ /* 0x000fea0003800000 */
.L_x_24:
        /* <DEDUP_REMOVED lines=13> */
.L_x_28:


//--------------------- .nv.shared.reserved.0     --------------------------
	.section	.nv.shared.reserved.0,"aw",@nobits
	.weak		__nv_reservedSMEM_offset_0_alias
	.size		__nv_reservedSMEM_offset_0_alias, 0, 64
	.other		__nv_reservedSMEM_offset_0_alias,@"STO_CUDA_RESERVED_SHARED STV_DEFAULT"
__nv_reservedSMEM_offset_0_alias:
	.zero		0
	.zero		64


//--------------------- .nv.constant0._Z12pool3dkernelPfS_iii --------------------------
	.section	.nv.constant0._Z12pool3dkernelPfS_iii,"a",@progbits
	.sectionflags	@""
	.align	4
.nv.constant0._Z12pool3dkernelPfS_iii:
	.zero		924


//--------------------- .nv.constant0._Z17convolve3d2kernelPfS_S_iiii --------------------------
	.section	.nv.constant0._Z17convolve3d2kernelPfS_S_iiii,"a",@progbits
	.sectionflags	@""
	.align	4
.nv.constant0._Z17convolve3d2kernelPfS_S_iiii:
	.zero		936


//--------------------- .nv.constant0._Z13addbiaskernelPfS_ii --------------------------
	.section	.nv.constant0._Z13addbiaskernelPfS_ii,"a",@progbits
	.sectionflags	@""
	.align	4
.nv.constant0._Z13addbiaskernelPfS_ii:
	.zero		920


//--------------------- .nv.constant0._Z17convolve3d1kernelPfS_S_iiiS_ --------------------------
	.section	.nv.constant0._Z17convolve3d1kernelPfS_S_iiiS_,"a",@progbits
	.sectionflags	@""
	.align	4
.nv.constant0._Z17convolve3d1kernelPfS_S_iiiS_:
	.zero		944


//--------------------- SYMBOLS --------------------------

	.type		.nv.reservedSmem.offset0,@object
	.size		.nv.reservedSmem.offset0,0x4
